//
// Generated by NVIDIA NVVM Compiler
//
// Compiler Build ID: CL-36424714
// Cuda compilation tools, release 13.0, V13.0.88
// Based on NVVM 20.0.0
//

.version 9.0
.target sm_100
.address_size 64

	// .globl	_Z8row_sumsPKfPfm
// _ZZ8row_sumsPKfPfmE5sdata has been demoted
// _ZZ7softmaxPfS_mE5sdata has been demoted

.visible .entry _Z8row_sumsPKfPfm(
	.param .u64 .ptr .align 1 _Z8row_sumsPKfPfm_param_0,
	.param .u64 .ptr .align 1 _Z8row_sumsPKfPfm_param_1,
	.param .u64 _Z8row_sumsPKfPfm_param_2
)
{
	.reg .pred 	%p<11>;
	.reg .b32 	%r<43>;
	.reg .b32 	%f<28>;
	.reg .b64 	%rd<46>;
	// demoted variable
	.shared .align 4 .b8 _ZZ8row_sumsPKfPfmE5sdata[4096];
	ld.param.u64 	%rd16, [_Z8row_sumsPKfPfm_param_0];
	ld.param.u64 	%rd14, [_Z8row_sumsPKfPfm_param_1];
	ld.param.u64 	%rd15, [_Z8row_sumsPKfPfm_param_2];
	cvta.to.global.u64 	%rd1, %rd16;
	mov.u32 	%r1, %tid.x;
	shl.b32 	%r23, %r1, 2;
	mov.u32 	%r24, _ZZ8row_sumsPKfPfmE5sdata;
	add.s32 	%r2, %r24, %r23;
	mov.b32 	%r25, 0;
	st.shared.u32 	[%r2], %r25;
	mov.u32 	%r42, %ntid.x;
	cvt.u64.u32 	%rd2, %r42;
	and.b64  	%rd17, %rd15, -4294967296;
	setp.ne.s64 	%p1, %rd17, 0;
	@%p1 bra 	$L__BB0_2;
	cvt.u32.u64 	%r26, %rd2;
	cvt.u32.u64 	%r27, %rd15;
	div.u32 	%r28, %r27, %r26;
	cvt.u64.u32 	%rd43, %r28;
	bra.uni 	$L__BB0_3;
$L__BB0_2:
	div.u64 	%rd43, %rd15, %rd2;
$L__BB0_3:
	setp.lt.u64 	%p2, %rd15, %rd2;
	@%p2 bra 	$L__BB0_11;
	mov.u32 	%r30, %ctaid.x;
	cvt.u64.u32 	%rd18, %r30;
	cvt.u64.u32 	%rd19, %r1;
	mad.lo.s64 	%rd6, %rd15, %rd18, %rd19;
	max.u64 	%rd7, %rd43, 1;
	and.b64  	%rd44, %rd7, 3;
	setp.lt.u64 	%p3, %rd43, 4;
	mov.b32 	%r41, 0;
	mov.f32 	%f26, 0f00000000;
	@%p3 bra 	$L__BB0_7;
	and.b64  	%rd45, %rd7, -4;
	shl.b32 	%r4, %r42, 2;
	shl.b32 	%r39, %r42, 1;
	mul.lo.s32 	%r38, %r42, 3;
	mov.f32 	%f26, 0f00000000;
	mov.b32 	%r37, 0;
	mov.u32 	%r40, %r42;
	mov.u32 	%r41, %r37;
$L__BB0_6:
	cvt.u64.u32 	%rd20, %r37;
	add.s64 	%rd21, %rd6, %rd20;
	shl.b64 	%rd22, %rd21, 2;
	add.s64 	%rd23, %rd1, %rd22;
	ld.global.f32 	%f11, [%rd23];
	add.f32 	%f12, %f11, %f26;
	cvt.u64.u32 	%rd24, %r40;
	add.s64 	%rd25, %rd6, %rd24;
	shl.b64 	%rd26, %rd25, 2;
	add.s64 	%rd27, %rd1, %rd26;
	ld.global.f32 	%f13, [%rd27];
	add.f32 	%f14, %f13, %f12;
	cvt.u64.u32 	%rd28, %r39;
	add.s64 	%rd29, %rd6, %rd28;
	shl.b64 	%rd30, %rd29, 2;
	add.s64 	%rd31, %rd1, %rd30;
	ld.global.f32 	%f15, [%rd31];
	add.f32 	%f16, %f15, %f14;
	cvt.u64.u32 	%rd32, %r38;
	add.s64 	%rd33, %rd6, %rd32;
	shl.b64 	%rd34, %rd33, 2;
	add.s64 	%rd35, %rd1, %rd34;
	ld.global.f32 	%f17, [%rd35];
	add.f32 	%f26, %f17, %f16;
	add.s32 	%r41, %r41, 4;
	add.s32 	%r40, %r40, %r4;
	add.s32 	%r39, %r39, %r4;
	add.s32 	%r38, %r38, %r4;
	add.s32 	%r37, %r37, %r4;
	add.s64 	%rd45, %rd45, -4;
	setp.eq.s64 	%p4, %rd45, 0;
	@%p4 bra 	$L__BB0_7;
	bra.uni 	$L__BB0_6;
$L__BB0_7:
	setp.eq.s64 	%p5, %rd44, 0;
	@%p5 bra 	$L__BB0_10;
	mul.lo.s32 	%r36, %r42, %r41;
$L__BB0_9:
	.pragma "nounroll";
	cvt.u64.u32 	%rd36, %r36;
	add.s64 	%rd37, %rd6, %rd36;
	shl.b64 	%rd38, %rd37, 2;
	add.s64 	%rd39, %rd1, %rd38;
	ld.global.f32 	%f18, [%rd39];
	add.f32 	%f26, %f18, %f26;
	add.s32 	%r36, %r36, %r42;
	add.s64 	%rd44, %rd44, -1;
	setp.ne.s64 	%p6, %rd44, 0;
	@%p6 bra 	$L__BB0_9;
$L__BB0_10:
	st.shared.f32 	[%r2], %f26;
$L__BB0_11:
	setp.lt.u32 	%p7, %r42, 2;
	@%p7 bra 	$L__BB0_15;
$L__BB0_12:
	shr.u32 	%r22, %r42, 1;
	bar.sync 	0;
	setp.ge.u32 	%p8, %r1, %r22;
	@%p8 bra 	$L__BB0_14;
	shl.b32 	%r32, %r22, 2;
	add.s32 	%r33, %r2, %r32;
	ld.shared.f32 	%f19, [%r33];
	ld.shared.f32 	%f20, [%r2];
	add.f32 	%f21, %f19, %f20;
	st.shared.f32 	[%r2], %f21;
$L__BB0_14:
	setp.gt.u32 	%p9, %r42, 3;
	mov.u32 	%r42, %r22;
	@%p9 bra 	$L__BB0_12;
$L__BB0_15:
	setp.ne.s32 	%p10, %r1, 0;
	@%p10 bra 	$L__BB0_17;
	ld.shared.f32 	%f22, [_ZZ8row_sumsPKfPfmE5sdata];
	mov.u32 	%r34, %ctaid.x;
	cvta.to.global.u64 	%rd40, %rd14;
	mul.wide.u32 	%rd41, %r34, 4;
	add.s64 	%rd42, %rd40, %rd41;
	st.global.f32 	[%rd42], %f22;
$L__BB0_17:
	ret;

}
	// .globl	_Z7softmaxPfS_m
.visible .entry _Z7softmaxPfS_m(
	.param .u64 .ptr .align 1 _Z7softmaxPfS_m_param_0,
	.param .u64 .ptr .align 1 _Z7softmaxPfS_m_param_1,
	.param .u64 _Z7softmaxPfS_m_param_2
)
{
	.reg .pred 	%p<16>;
	.reg .b32 	%r<80>;
	.reg .b32 	%f<93>;
	.reg .b64 	%rd<78>;
	// demoted variable
	.shared .align 4 .b8 _ZZ7softmaxPfS_mE5sdata[4096];
	ld.param.u64 	%rd24, [_Z7softmaxPfS_m_param_0];
	ld.param.u64 	%rd22, [_Z7softmaxPfS_m_param_1];
	ld.param.u64 	%rd23, [_Z7softmaxPfS_m_param_2];
	cvta.to.global.u64 	%rd1, %rd24;
	mov.u32 	%r1, %tid.x;
	shl.b32 	%r40, %r1, 2;
	mov.u32 	%r41, _ZZ7softmaxPfS_mE5sdata;
	add.s32 	%r2, %r41, %r40;
	mov.b32 	%r42, 0;
	st.shared.u32 	[%r2], %r42;
	mov.u32 	%r3, %ntid.x;
	cvt.u64.u32 	%rd2, %r3;
	and.b64  	%rd25, %rd23, -4294967296;
	setp.ne.s64 	%p1, %rd25, 0;
	@%p1 bra 	$L__BB1_2;
	cvt.u32.u64 	%r43, %rd2;
	cvt.u32.u64 	%r44, %rd23;
	div.u32 	%r45, %r44, %r43;
	cvt.u64.u32 	%rd73, %r45;
	bra.uni 	$L__BB1_3;
$L__BB1_2:
	div.u64 	%rd73, %rd23, %rd2;
$L__BB1_3:
	setp.lt.u64 	%p2, %rd23, %rd2;
	@%p2 bra 	$L__BB1_11;
	mov.u32 	%r47, %ctaid.x;
	cvt.u64.u32 	%rd26, %r47;
	cvt.u64.u32 	%rd27, %r1;
	mad.lo.s64 	%rd6, %rd23, %rd26, %rd27;
	max.u64 	%rd7, %rd73, 1;
	and.b64  	%rd74, %rd7, 3;
	setp.lt.u64 	%p3, %rd73, 4;
	mov.b32 	%r71, 0;
	mov.f32 	%f91, 0f00000000;
	@%p3 bra 	$L__BB1_7;
	and.b64  	%rd75, %rd7, -4;
	shl.b32 	%r4, %r3, 2;
	shl.b32 	%r69, %r3, 1;
	mul.lo.s32 	%r68, %r3, 3;
	mov.f32 	%f91, 0f00000000;
	mov.b32 	%r67, 0;
	mov.u32 	%r70, %r3;
	mov.u32 	%r71, %r67;
$L__BB1_6:
	cvt.u64.u32 	%rd28, %r67;
	add.s64 	%rd29, %rd6, %rd28;
	shl.b64 	%rd30, %rd29, 2;
	add.s64 	%rd31, %rd1, %rd30;
	ld.global.f32 	%f12, [%rd31];
	fma.rn.f32 	%f13, %f12, 0f3BBB989D, 0f3F000000;
	cvt.sat.f32.f32 	%f14, %f13;
	mov.f32 	%f15, 0f4B400001;
	mov.f32 	%f16, 0f437C0000;
	fma.rm.f32 	%f17, %f14, %f16, %f15;
	add.f32 	%f18, %f17, 0fCB40007F;
	neg.f32 	%f19, %f18;
	fma.rn.f32 	%f20, %f12, 0f3FB8AA3B, %f19;
	fma.rn.f32 	%f21, %f12, 0f32A57060, %f20;
	mov.b32 	%r49, %f17;
	shl.b32 	%r50, %r49, 23;
	mov.b32 	%f22, %r50;
	ex2.approx.ftz.f32 	%f23, %f21;
	mul.f32 	%f24, %f23, %f22;
	st.global.f32 	[%rd31], %f24;
	add.f32 	%f25, %f91, %f24;
	cvt.u64.u32 	%rd32, %r70;
	add.s64 	%rd33, %rd6, %rd32;
	shl.b64 	%rd34, %rd33, 2;
	add.s64 	%rd35, %rd1, %rd34;
	ld.global.f32 	%f26, [%rd35];
	fma.rn.f32 	%f27, %f26, 0f3BBB989D, 0f3F000000;
	cvt.sat.f32.f32 	%f28, %f27;
	fma.rm.f32 	%f29, %f28, %f16, %f15;
	add.f32 	%f30, %f29, 0fCB40007F;
	neg.f32 	%f31, %f30;
	fma.rn.f32 	%f32, %f26, 0f3FB8AA3B, %f31;
	fma.rn.f32 	%f33, %f26, 0f32A57060, %f32;
	mov.b32 	%r51, %f29;
	shl.b32 	%r52, %r51, 23;
	mov.b32 	%f34, %r52;
	ex2.approx.ftz.f32 	%f35, %f33;
	mul.f32 	%f36, %f35, %f34;
	st.global.f32 	[%rd35], %f36;
	add.f32 	%f37, %f25, %f36;
	cvt.u64.u32 	%rd36, %r69;
	add.s64 	%rd37, %rd6, %rd36;
	shl.b64 	%rd38, %rd37, 2;
	add.s64 	%rd39, %rd1, %rd38;
	ld.global.f32 	%f38, [%rd39];
	fma.rn.f32 	%f39, %f38, 0f3BBB989D, 0f3F000000;
	cvt.sat.f32.f32 	%f40, %f39;
	fma.rm.f32 	%f41, %f40, %f16, %f15;
	add.f32 	%f42, %f41, 0fCB40007F;
	neg.f32 	%f43, %f42;
	fma.rn.f32 	%f44, %f38, 0f3FB8AA3B, %f43;
	fma.rn.f32 	%f45, %f38, 0f32A57060, %f44;
	mov.b32 	%r53, %f41;
	shl.b32 	%r54, %r53, 23;
	mov.b32 	%f46, %r54;
	ex2.approx.ftz.f32 	%f47, %f45;
	mul.f32 	%f48, %f47, %f46;
	st.global.f32 	[%rd39], %f48;
	add.f32 	%f49, %f37, %f48;
	cvt.u64.u32 	%rd40, %r68;
	add.s64 	%rd41, %rd6, %rd40;
	shl.b64 	%rd42, %rd41, 2;
	add.s64 	%rd43, %rd1, %rd42;
	ld.global.f32 	%f50, [%rd43];
	fma.rn.f32 	%f51, %f50, 0f3BBB989D, 0f3F000000;
	cvt.sat.f32.f32 	%f52, %f51;
	fma.rm.f32 	%f53, %f52, %f16, %f15;
	add.f32 	%f54, %f53, 0fCB40007F;
	neg.f32 	%f55, %f54;
	fma.rn.f32 	%f56, %f50, 0f3FB8AA3B, %f55;
	fma.rn.f32 	%f57, %f50, 0f32A57060, %f56;
	mov.b32 	%r55, %f53;
	shl.b32 	%r56, %r55, 23;
	mov.b32 	%f58, %r56;
	ex2.approx.ftz.f32 	%f59, %f57;
	mul.f32 	%f60, %f59, %f58;
	st.global.f32 	[%rd43], %f60;
	add.f32 	%f91, %f49, %f60;
	add.s32 	%r71, %r71, 4;
	add.s32 	%r70, %r70, %r4;
	add.s32 	%r69, %r69, %r4;
	add.s32 	%r68, %r68, %r4;
	add.s32 	%r67, %r67, %r4;
	add.s64 	%rd75, %rd75, -4;
	setp.eq.s64 	%p4, %rd75, 0;
	@%p4 bra 	$L__BB1_7;
	bra.uni 	$L__BB1_6;
$L__BB1_7:
	setp.eq.s64 	%p5, %rd74, 0;
	@%p5 bra 	$L__BB1_10;
	mul.lo.s32 	%r66, %r3, %r71;
$L__BB1_9:
	.pragma "nounroll";
	cvt.u64.u32 	%rd44, %r66;
	add.s64 	%rd45, %rd6, %rd44;
	shl.b64 	%rd46, %rd45, 2;
	add.s64 	%rd47, %rd1, %rd46;
	ld.global.f32 	%f61, [%rd47];
	fma.rn.f32 	%f62, %f61, 0f3BBB989D, 0f3F000000;
	cvt.sat.f32.f32 	%f63, %f62;
	mov.f32 	%f64, 0f4B400001;
	mov.f32 	%f65, 0f437C0000;
	fma.rm.f32 	%f66, %f63, %f65, %f64;
	add.f32 	%f67, %f66, 0fCB40007F;
	neg.f32 	%f68, %f67;
	fma.rn.f32 	%f69, %f61, 0f3FB8AA3B, %f68;
	fma.rn.f32 	%f70, %f61, 0f32A57060, %f69;
	mov.b32 	%r57, %f66;
	shl.b32 	%r58, %r57, 23;
	mov.b32 	%f71, %r58;
	ex2.approx.ftz.f32 	%f72, %f70;
	mul.f32 	%f73, %f72, %f71;
	st.global.f32 	[%rd47], %f73;
	add.f32 	%f91, %f91, %f73;
	add.s32 	%r66, %r66, %r3;
	add.s64 	%rd74, %rd74, -1;
	setp.ne.s64 	%p6, %rd74, 0;
	@%p6 bra 	$L__BB1_9;
$L__BB1_10:
	st.shared.f32 	[%r2], %f91;
$L__BB1_11:
	setp.lt.u32 	%p7, %r3, 2;
	mov.u32 	%r72, %r3;
	@%p7 bra 	$L__BB1_15;
$L__BB1_12:
	shr.u32 	%r22, %r72, 1;
	bar.sync 	0;
	setp.ge.u32 	%p8, %r1, %r22;
	@%p8 bra 	$L__BB1_14;
	shl.b32 	%r59, %r22, 2;
	add.s32 	%r60, %r2, %r59;
	ld.shared.f32 	%f74, [%r60];
	ld.shared.f32 	%f75, [%r2];
	add.f32 	%f76, %f74, %f75;
	st.shared.f32 	[%r2], %f76;
$L__BB1_14:
	setp.gt.u32 	%p9, %r72, 3;
	mov.u32 	%r72, %r22;
	@%p9 bra 	$L__BB1_12;
$L__BB1_15:
	setp.ne.s32 	%p10, %r1, 0;
	@%p10 bra 	$L__BB1_17;
	ld.shared.f32 	%f77, [_ZZ7softmaxPfS_mE5sdata];
	mov.u32 	%r61, %ctaid.x;
	cvta.to.global.u64 	%rd48, %rd22;
	mul.wide.u32 	%rd49, %r61, 4;
	add.s64 	%rd50, %rd48, %rd49;
	st.global.f32 	[%rd50], %f77;
$L__BB1_17:
	setp.lt.u64 	%p11, %rd23, %rd2;
	@%p11 bra 	$L__BB1_24;
	mov.u32 	%r63, %ctaid.x;
	cvt.u64.u32 	%rd51, %r63;
	cvt.u64.u32 	%rd52, %r1;
	mad.lo.s64 	%rd14, %rd23, %rd51, %rd52;
	ld.shared.f32 	%f8, [_ZZ7softmaxPfS_mE5sdata];
	max.u64 	%rd15, %rd73, 1;
	and.b64  	%rd77, %rd15, 3;
	setp.lt.u64 	%p12, %rd73, 4;
	mov.b32 	%r78, 0;
	@%p12 bra 	$L__BB1_21;
	and.b64  	%rd76, %rd15, -4;
	shl.b32 	%r23, %r3, 2;
	shl.b32 	%r75, %r3, 1;
	mul.lo.s32 	%r74, %r3, 3;
	mov.b32 	%r73, 0;
	mov.u32 	%r76, %r3;
	mov.u32 	%r78, %r73;
$L__BB1_20:
	cvt.u64.u32 	%rd53, %r73;
	add.s64 	%rd54, %rd14, %rd53;
	shl.b64 	%rd55, %rd54, 2;
	add.s64 	%rd56, %rd1, %rd55;
	ld.global.f32 	%f78, [%rd56];
	div.rn.f32 	%f79, %f78, %f8;
	st.global.f32 	[%rd56], %f79;
	cvt.u64.u32 	%rd57, %r76;
	add.s64 	%rd58, %rd14, %rd57;
	shl.b64 	%rd59, %rd58, 2;
	add.s64 	%rd60, %rd1, %rd59;
	ld.global.f32 	%f80, [%rd60];
	div.rn.f32 	%f81, %f80, %f8;
	st.global.f32 	[%rd60], %f81;
	cvt.u64.u32 	%rd61, %r75;
	add.s64 	%rd62, %rd14, %rd61;
	shl.b64 	%rd63, %rd62, 2;
	add.s64 	%rd64, %rd1, %rd63;
	ld.global.f32 	%f82, [%rd64];
	div.rn.f32 	%f83, %f82, %f8;
	st.global.f32 	[%rd64], %f83;
	cvt.u64.u32 	%rd65, %r74;
	add.s64 	%rd66, %rd14, %rd65;
	shl.b64 	%rd67, %rd66, 2;
	add.s64 	%rd68, %rd1, %rd67;
	ld.global.f32 	%f84, [%rd68];
	div.rn.f32 	%f85, %f84, %f8;
	st.global.f32 	[%rd68], %f85;
	add.s32 	%r78, %r78, 4;
	add.s32 	%r76, %r76, %r23;
	add.s32 	%r75, %r75, %r23;
	add.s32 	%r74, %r74, %r23;
	add.s32 	%r73, %r73, %r23;
	add.s64 	%rd76, %rd76, -4;
	setp.ne.s64 	%p13, %rd76, 0;
	@%p13 bra 	$L__BB1_20;
$L__BB1_21:
	setp.eq.s64 	%p14, %rd77, 0;
	@%p14 bra 	$L__BB1_24;
	mul.lo.s32 	%r79, %r3, %r78;
$L__BB1_23:
	.pragma "nounroll";
	cvt.u64.u32 	%rd69, %r79;
	add.s64 	%rd70, %rd14, %rd69;
	shl.b64 	%rd71, %rd70, 2;
	add.s64 	%rd72, %rd1, %rd71;
	ld.global.f32 	%f86, [%rd72];
	div.rn.f32 	%f87, %f86, %f8;
	st.global.f32 	[%rd72], %f87;
	add.s32 	%r79, %r79, %r3;
	add.s64 	%rd77, %rd77, -1;
	setp.ne.s64 	%p15, %rd77, 0;
	@%p15 bra 	$L__BB1_23;
$L__BB1_24:
	ret;

}


// ===== COMPILED SASS (sm_100) =====

	.target	sm_100

	.elftype	@"ET_EXEC"


//--------------------- .note.nv.tkinfo           --------------------------
	.section	.note.nv.tkinfo,"",@"SHT_NOTE"
	.sectionflags	@"SHF_NOTE_NV_TKINFO"
	.tkinfo
        /*0018*/ 	.word	0x00000002
        /*0030*/ 	.string	""
        /*0030*/ 	.string	"ptxas"
        /*0030*/ 	.string	"Cuda compilation tools, release 13.0, V13.0.88"
        /*0030*/ 	.string	"Build cuda_13.0.r13.0/compiler.36424714_0"
        /*0030*/ 	.string	"-arch sm_100 -m 64 "



//--------------------- .note.nv.cuinfo           --------------------------
	.section	.note.nv.cuinfo,"",@"SHT_NOTE"
	.sectionflags	@"SHF_NOTE_NV_CUINFO"
        /*0018*/ 	.short	0x0002
        /*001a*/ 	.short	0x0064
        /*001c*/ 	.short	0x0082
	.zero		2


//--------------------- .nv.info                  --------------------------
	.section	.nv.info,"",@"SHT_CUDA_INFO"
	.align	4


	//----- nvinfo : EIATTR_REGCOUNT
	.align		4
        /*0000*/ 	.byte	0x04, 0x2f
        /*0002*/ 	.short	(.L_1 - .L_0)
	.align		4
.L_0:
        /*0004*/ 	.word	index@(_Z8row_sumsPKfPfm)
        /*0008*/ 	.word	0x00000020


	//----- nvinfo : EIATTR_FRAME_SIZE
	.align		4
.L_1:
        /*000c*/ 	.byte	0x04, 0x11
        /*000e*/ 	.short	(.L_3 - .L_2)
	.align		4
.L_2:
        /*0010*/ 	.word	index@($__internal_2_$__cuda_sm20_div_u64)
        /*0014*/ 	.word	0x00000000


	//----- nvinfo : EIATTR_FRAME_SIZE
	.align		4
.L_3:
        /*0018*/ 	.byte	0x04, 0x11
        /*001a*/ 	.short	(.L_5 - .L_4)
	.align		4
.L_4:
        /*001c*/ 	.word	index@(_Z8row_sumsPKfPfm)
        /*0020*/ 	.word	0x00000000


	//----- nvinfo : EIATTR_REGCOUNT
	.align		4
.L_5:
        /*0024*/ 	.byte	0x04, 0x2f
        /*0026*/ 	.short	(.L_7 - .L_6)
	.align		4
.L_6:
        /*0028*/ 	.word	index@(_Z7softmaxPfS_m)
        /*002c*/ 	.word	0x0000001e


	//----- nvinfo : EIATTR_FRAME_SIZE
	.align		4
.L_7:
        /*0030*/ 	.byte	0x04, 0x11
        /*0032*/ 	.short	(.L_9 - .L_8)
	.align		4
.L_8:
        /*0034*/ 	.word	index@($__internal_1_$__cuda_sm3x_div_rn_noftz_f32_slowpath)
        /*0038*/ 	.word	0x00000000


	//----- nvinfo : EIATTR_FRAME_SIZE
	.align		4
.L_9:
        /*003c*/ 	.byte	0x04, 0x11
        /*003e*/ 	.short	(.L_11 - .L_10)
	.align		4
.L_10:
        /*0040*/ 	.word	index@($__internal_0_$__cuda_sm20_div_u64)
        /*0044*/ 	.word	0x00000000


	//----- nvinfo : EIATTR_FRAME_SIZE
	.align		4
.L_11:
        /*0048*/ 	.byte	0x04, 0x11
        /*004a*/ 	.short	(.L_13 - .L_12)
	.align		4
.L_12:
        /*004c*/ 	.word	index@(_Z7softmaxPfS_m)
        /*0050*/ 	.word	0x00000000


	//----- nvinfo : EIATTR_MIN_STACK_SIZE
	.align		4
.L_13:
        /*0054*/ 	.byte	0x04, 0x12
        /*0056*/ 	.short	(.L_15 - .L_14)
	.align		4
.L_14:
        /*0058*/ 	.word	index@(_Z7softmaxPfS_m)
        /*005c*/ 	.word	0x00000000


	//----- nvinfo : EIATTR_MIN_STACK_SIZE
	.align		4
.L_15:
        /*0060*/ 	.byte	0x04, 0x12
        /*0062*/ 	.short	(.L_17 - .L_16)
	.align		4
.L_16:
        /*0064*/ 	.word	index@(_Z8row_sumsPKfPfm)
        /*0068*/ 	.word	0x00000000
.L_17:


//--------------------- .nv.compat                --------------------------
	.section	.nv.compat,"",@"SHT_CUDA_COMPAT_INFO"
	.align	4
        /*0000*/ 	.byte	0x02, 0x09, 0x00, 0x00, 0x02, 0x02, 0x01, 0x00, 0x02, 0x05, 0x05, 0x00, 0x03, 0x07, 0x01, 0x01
        /*0010*/ 	.byte	0x02, 0x03, 0x00, 0x00, 0x02, 0x06, 0x01, 0x00, 0x04, 0x0b, 0x08, 0x00, 0x01, 0x00, 0x00, 0x00
        /*0020*/ 	.byte	0x00, 0x00, 0x00, 0x00


//--------------------- .nv.info._Z7softmaxPfS_m  --------------------------
	.section	.nv.info._Z7softmaxPfS_m,"",@"SHT_CUDA_INFO"
	.sectionflags	@""
	.align	4


	//----- nvinfo : EIATTR_CUDA_API_VERSION
	.align		4
        /*0000*/ 	.byte	0x04, 0x37
        /*0002*/ 	.short	(.L_19 - .L_18)
.L_18:
        /*0004*/ 	.word	0x00000082


	//----- nvinfo : EIATTR_KPARAM_INFO
	.align		4
.L_19:
        /*0008*/ 	.byte	0x04, 0x17
        /*000a*/ 	.short	(.L_21 - .L_20)
.L_20:
        /*000c*/ 	.word	0x00000000
        /*0010*/ 	.short	0x0002
        /*0012*/ 	.short	0x0010
        /*0014*/ 	.byte	0x00, 0xf0, 0x21, 0x00


	//----- nvinfo : EIATTR_KPARAM_INFO
	.align		4
.L_21:
        /*0018*/ 	.byte	0x04, 0x17
        /*001a*/ 	.short	(.L_23 - .L_22)
.L_22:
        /*001c*/ 	.word	0x00000000
        /*0020*/ 	.short	0x0001
        /*0022*/ 	.short	0x0008
        /*0024*/ 	.byte	0x00, 0xf5, 0x21, 0x00


	//----- nvinfo : EIATTR_KPARAM_INFO
	.align		4
.L_23:
        /*0028*/ 	.byte	0x04, 0x17
        /*002a*/ 	.short	(.L_25 - .L_24)
.L_24:
        /*002c*/ 	.word	0x00000000
        /*0030*/ 	.short	0x0000
        /*0032*/ 	.short	0x0000
        /*0034*/ 	.byte	0x00, 0xf5, 0x21, 0x00


	//----- nvinfo : EIATTR_SPARSE_MMA_MASK
	.align		4
.L_25:
        /*0038*/ 	.byte	0x03, 0x50
        /*003a*/ 	.short	0x0000


	//----- nvinfo : EIATTR_MAXREG_COUNT
	.align		4
        /*003c*/ 	.byte	0x03, 0x1b
        /*003e*/ 	.short	0x00ff


	//----- nvinfo : EIATTR_NUM_BARRIERS
	.align		4
        /*0040*/ 	.byte	0x02, 0x4c
        /*0042*/ 	.byte	0x01
	.zero		1


	//----- nvinfo : EIATTR_MERCURY_ISA_VERSION
	.align		4
        /*0044*/ 	.byte	0x03, 0x5f
        /*0046*/ 	.short	0x0101


	//----- nvinfo : EIATTR_VRC_CTA_INIT_COUNT
	.align		4
        /*0048*/ 	.byte	0x02, 0x4a
	.zero		1
	.zero		1


	//----- nvinfo : EIATTR_EXIT_INSTR_OFFSETS
	.align		4
        /*004c*/ 	.byte	0x04, 0x1c
        /*004e*/ 	.short	(.L_27 - .L_26)


	//   ....[0]....
.L_26:
        /*0050*/ 	.word	0x00000be0


	//   ....[1]....
        /*0054*/ 	.word	0x00001320


	//   ....[2]....
        /*0058*/ 	.word	0x000014f0


	//----- nvinfo : EIATTR_CRS_STACK_SIZE
	.align		4
.L_27:
        /*005c*/ 	.byte	0x04, 0x1e
        /*005e*/ 	.short	(.L_29 - .L_28)
.L_28:
        /*0060*/ 	.word	0x00000000


	//----- nvinfo : EIATTR_CBANK_PARAM_SIZE
	.align		4
.L_29:
        /*0064*/ 	.byte	0x03, 0x19
        /*0066*/ 	.short	0x0018


	//----- nvinfo : EIATTR_PARAM_CBANK
	.align		4
        /*0068*/ 	.byte	0x04, 0x0a
        /*006a*/ 	.short	(.L_31 - .L_30)
	.align		4
.L_30:
        /*006c*/ 	.word	index@(.nv.constant0._Z7softmaxPfS_m)
        /*0070*/ 	.short	0x0380
        /*0072*/ 	.short	0x0018


	//----- nvinfo : EIATTR_SW_WAR
	.align		4
.L_31:
        /*0074*/ 	.byte	0x04, 0x36
        /*0076*/ 	.short	(.L_33 - .L_32)
.L_32:
        /*0078*/ 	.word	0x00000008
.L_33:


//--------------------- .nv.info._Z8row_sumsPKfPfm --------------------------
	.section	.nv.info._Z8row_sumsPKfPfm,"",@"SHT_CUDA_INFO"
	.sectionflags	@""
	.align	4


	//----- nvinfo : EIATTR_CUDA_API_VERSION
	.align		4
        /*0000*/ 	.byte	0x04, 0x37
        /*0002*/ 	.short	(.L_35 - .L_34)
.L_34:
        /*0004*/ 	.word	0x00000082


	//----- nvinfo : EIATTR_KPARAM_INFO
	.align		4
.L_35:
        /*0008*/ 	.byte	0x04, 0x17
        /*000a*/ 	.short	(.L_37 - .L_36)
.L_36:
        /*000c*/ 	.word	0x00000000
        /*0010*/ 	.short	0x0002
        /*0012*/ 	.short	0x0010
        /*0014*/ 	.byte	0x00, 0xf0, 0x21, 0x00


	//----- nvinfo : EIATTR_KPARAM_INFO
	.align		4
.L_37:
        /*0018*/ 	.byte	0x04, 0x17
        /*001a*/ 	.short	(.L_39 - .L_38)
.L_38:
        /*001c*/ 	.word	0x00000000
        /*0020*/ 	.short	0x0001
        /*0022*/ 	.short	0x0008
        /*0024*/ 	.byte	0x00, 0xf5, 0x21, 0x00


	//----- nvinfo : EIATTR_KPARAM_INFO
	.align		4
.L_39:
        /*0028*/ 	.byte	0x04, 0x17
        /*002a*/ 	.short	(.L_41 - .L_40)
.L_40:
        /*002c*/ 	.word	0x00000000
        /*0030*/ 	.short	0x0000
        /*0032*/ 	.short	0x0000
        /*0034*/ 	.byte	0x00, 0xf5, 0x21, 0x00


	//----- nvinfo : EIATTR_SPARSE_MMA_MASK
	.align		4
.L_41:
        /*0038*/ 	.byte	0x03, 0x50
        /*003a*/ 	.short	0x0000


	//----- nvinfo : EIATTR_MAXREG_COUNT
	.align		4
        /*003c*/ 	.byte	0x03, 0x1b
        /*003e*/ 	.short	0x00ff


	//----- nvinfo : EIATTR_NUM_BARRIERS
	.align		4
        /*0040*/ 	.byte	0x02, 0x4c
        /*0042*/ 	.byte	0x01
	.zero		1


	//----- nvinfo : EIATTR_MERCURY_ISA_VERSION
	.align		4
        /*0044*/ 	.byte	0x03, 0x5f
        /*0046*/ 	.short	0x0101


	//----- nvinfo : EIATTR_VRC_CTA_INIT_COUNT
	.align		4
        /*0048*/ 	.byte	0x02, 0x4a
	.zero		1
	.zero		1


	//----- nvinfo : EIATTR_EXIT_INSTR_OFFSETS
	.align		4
        /*004c*/ 	.byte	0x04, 0x1c
        /*004e*/ 	.short	(.L_43 - .L_42)


	//   ....[0]....
.L_42:
        /*0050*/ 	.word	0x00000820


	//   ....[1]....
        /*0054*/ 	.word	0x000008b0


	//----- nvinfo : EIATTR_CRS_STACK_SIZE
	.align		4
.L_43:
        /*0058*/ 	.byte	0x04, 0x1e
        /*005a*/ 	.short	(.L_45 - .L_44)
.L_44:
        /*005c*/ 	.word	0x00000000


	//----- nvinfo : EIATTR_CBANK_PARAM_SIZE
	.align		4
.L_45:
        /*0060*/ 	.byte	0x03, 0x19
        /*0062*/ 	.short	0x0018


	//----- nvinfo : EIATTR_PARAM_CBANK
	.align		4
        /*0064*/ 	.byte	0x04, 0x0a
        /*0066*/ 	.short	(.L_47 - .L_46)
	.align		4
.L_46:
        /*0068*/ 	.word	index@(.nv.constant0._Z8row_sumsPKfPfm)
        /*006c*/ 	.short	0x0380
        /*006e*/ 	.short	0x0018


	//----- nvinfo : EIATTR_SW_WAR
	.align		4
.L_47:
        /*0070*/ 	.byte	0x04, 0x36
        /*0072*/ 	.short	(.L_49 - .L_48)
.L_48:
        /*0074*/ 	.word	0x00000008
.L_49:


//--------------------- .nv.callgraph             --------------------------
	.section	.nv.callgraph,"",@"SHT_CUDA_CALLGRAPH"
	.align	4
	.sectionentsize	8
	.align		4
        /*0000*/ 	.word	0x00000000
	.align		4
        /*0004*/ 	.word	0xffffffff
	.align		4
        /*0008*/ 	.word	0x00000000
	.align		4
        /*000c*/ 	.word	0xfffffffe
	.align		4
        /*0010*/ 	.word	0x00000000
	.align		4
        /*0014*/ 	.word	0xfffffffd
	.align		4
        /*0018*/ 	.word	0x00000000
	.align		4
        /*001c*/ 	.word	0xfffffffc


//--------------------- .text._Z7softmaxPfS_m     --------------------------
	.section	.text._Z7softmaxPfS_m,"ax",@progbits
	.align	128
        .global         _Z7softmaxPfS_m
        .type           _Z7softmaxPfS_m,@function
        .size           _Z7softmaxPfS_m,(.L_x_45 - _Z7softmaxPfS_m)
        .other          _Z7softmaxPfS_m,@"STO_CUDA_ENTRY STV_DEFAULT"
_Z7softmaxPfS_m:
.text._Z7softmaxPfS_m:
[----:B------:R-:W-:Y:S01]  /*0000*/  LDC R1, c[0x0][0x37c] ;  /* 0x0000df00ff017b82 */ /* 0x000fe20000000800 */
[----:B------:R-:W0:Y:S07]  /*0010*/  S2R R2, SR_TID.X ;  /* 0x0000000000027919 */ /* 0x000e2e0000002100 */
[----:B------:R-:W1:Y:S01]  /*0020*/  S2UR UR5, SR_CgaCtaId ;  /* 0x00000000000579c3 */ /* 0x000e620000008800 */
[----:B------:R-:W-:Y:S01]  /*0030*/  UMOV UR4, 0x400 ;  /* 0x0000040000047882 */ /* 0x000fe20000000000 */
[----:B------:R-:W2:Y:S01]  /*0040*/  LDCU UR7, c[0x0][0x360] ;  /* 0x00006c00ff0777ac */ /* 0x000ea20008000800 */
[----:B-1----:R-:W-:Y:S01]  /*0050*/  ULEA UR4, UR5, UR4, 0x18 ;  /* 0x0000000405047291 */ /* 0x002fe2000f8ec0ff */
[----:B------:R-:W1:Y:S05]  /*0060*/  LDCU UR5, c[0x0][0x394] ;  /* 0x00007280ff0577ac */ /* 0x000e6a0008000800 */
[----:B0-----:R-:W-:-:S05]  /*0070*/  LEA R0, R2, UR4, 0x2 ;  /* 0x0000000402007c11 */ /* 0x001fca000f8e10ff */
[----:B------:R0:W-:Y:S01]  /*0080*/  STS [R0], RZ ;  /* 0x000000ff00007388 */ /* 0x0001e20000000800 */
[----:B-1----:R-:W-:-:S09]  /*0090*/  UISETP.NE.U32.AND UP0, UPT, UR5, URZ, UPT ;  /* 0x000000ff0500728c */ /* 0x002fd2000bf05070 */
[----:B0-2---:R-:W-:Y:S05]  /*00a0*/  BRA.U UP0, `(.L_x_0) ;  /* 0x0000000100587547 */ /* 0x005fea000b800000 */
[----:B------:R-:W0:Y:S01]  /*00b0*/  I2F.U32.RP R6, UR7 ;  /* 0x0000000700067d06 */ /* 0x000e220008209000 */
[----:B------:R-:W1:Y:S01]  /*00c0*/  LDC R8, c[0x0][0x390] ;  /* 0x0000e400ff087b82 */ /* 0x000e620000000800 */
[----:B------:R-:W-:-:S06]  /*00d0*/  ISETP.NE.U32.AND P2, PT, RZ, UR7, PT ;  /* 0x00000007ff007c0c */ /* 0x000fcc000bf45070 */
[----:B0-----:R-:W0:Y:S02]  /*00e0*/  MUFU.RCP R6, R6 ;  /* 0x0000000600067308 */ /* 0x001e240000001000 */
[----:B0-----:R-:W-:-:S06]  /*00f0*/  VIADD R4, R6, 0xffffffe ;  /* 0x0ffffffe06047836 */ /* 0x001fcc0000000000 */
[----:B------:R0:W2:Y:S02]  /*0100*/  F2I.FTZ.U32.TRUNC.NTZ R5, R4 ;  /* 0x0000000400057305 */ /* 0x0000a4000021f000 */
[----:B0-----:R-:W-:Y:S02]  /*0110*/  IMAD.MOV.U32 R4, RZ, RZ, RZ ;  /* 0x000000ffff047224 */ /* 0x001fe400078e00ff */
[----:B--2---:R-:W-:-:S04]  /*0120*/  IMAD.MOV R7, RZ, RZ, -R5 ;  /* 0x000000ffff077224 */ /* 0x004fc800078e0a05 */
[----:B------:R-:W-:-:S04]  /*0130*/  IMAD R7, R7, UR7, RZ ;  /* 0x0000000707077c24 */ /* 0x000fc8000f8e02ff */
[----:B------:R-:W-:-:S06]  /*0140*/  IMAD.HI.U32 R5, R5, R7, R4 ;  /* 0x0000000705057227 */ /* 0x000fcc00078e0004 */
[----:B-1----:R-:W-:-:S04]  /*0150*/  IMAD.HI.U32 R5, R5, R8, RZ ;  /* 0x0000000805057227 */ /* 0x002fc800078e00ff */
[----:B------:R-:W-:-:S04]  /*0160*/  IMAD.MOV R7, RZ, RZ, -R5 ;  /* 0x000000ffff077224 */ /* 0x000fc800078e0a05 */
[----:B------:R-:W-:Y:S02]  /*0170*/  IMAD R6, R7, UR7, R8 ;  /* 0x0000000707067c24 */ /* 0x000fe4000f8e0208 */
[----:B------:R-:W-:-:S03]  /*0180*/  IMAD.MOV.U32 R7, RZ, RZ, RZ ;  /* 0x000000ffff077224 */ /* 0x000fc600078e00ff */
[----:B------:R-:W-:-:S13]  /*0190*/  ISETP.GE.U32.AND P0, PT, R6, UR7, PT ;  /* 0x0000000706007c0c */ /* 0x000fda000bf06070 */
[----:B------:R-:W-:Y:S01]  /*01a0*/  @P0 VIADD R6, R6, -UR7 ;  /* 0x8000000706060c36 */ /* 0x000fe20008000000 */
[----:B------:R-:W-:-:S04]  /*01b0*/  @P0 IADD3 R5, PT, PT, R5, 0x1, RZ ;  /* 0x0000000105050810 */ /* 0x000fc80007ffe0ff */
[----:B------:R-:W-:-:S13]  /*01c0*/  ISETP.GE.U32.AND P1, PT, R6, UR7, PT ;  /* 0x0000000706007c0c */ /* 0x000fda000bf26070 */
[----:B------:R-:W-:Y:S01]  /*01d0*/  @P1 VIADD R5, R5, 0x1 ;  /* 0x0000000105051836 */ /* 0x000fe20000000000 */
[----:B------:R-:W-:-:S05]  /*01e0*/  @!P2 LOP3.LUT R5, RZ, UR7, RZ, 0x33, !PT ;  /* 0x00000007ff05ac12 */ /* 0x000fca000f8e33ff */
[----:B------:R-:W-:Y:S01]  /*01f0*/  IMAD.MOV.U32 R6, RZ, RZ, R5 ;  /* 0x000000ffff067224 */ /* 0x000fe200078e0005 */
[----:B------:R-:W-:Y:S06]  /*0200*/  BRA `(.L_x_1) ;  /* 0x0000000000087947 */ /* 0x000fec0003800000 */
.L_x_0:
[----:B------:R-:W-:-:S07]  /*0210*/  MOV R4, 0x230 ;  /* 0x0000023000047802 */ /* 0x000fce0000000f00 */
[----:B------:R-:W-:Y:S05]  /*0220*/  CALL.REL.NOINC `($__internal_0_$__cuda_sm20_div_u64) ;  /* 0x0000001000b47944 */ /* 0x000fea0003c00000 */
.L_x_1:
[----:B------:R-:W0:Y:S01]  /*0230*/  LDCU.64 UR4, c[0x0][0x390] ;  /* 0x00007200ff0477ac */ /* 0x000e220008000a00 */
[----:B------:R-:W1:Y:S01]  /*0240*/  LDCU.64 UR10, c[0x0][0x358] ;  /* 0x00006b00ff0a77ac */ /* 0x000e620008000a00 */
[----:B0-----:R-:W-:-:S04]  /*0250*/  UISETP.GT.U32.AND UP0, UPT, UR7, UR4, UPT ;  /* 0x000000040700728c */ /* 0x001fc8000bf04070 */
[----:B------:R-:W-:-:S09]  /*0260*/  UISETP.GT.U32.AND.EX UP0, UPT, URZ, UR5, UPT, UP0 ;  /* 0x00000005ff00728c */ /* 0x000fd2000bf04100 */
[----:B-1----:R-:W-:Y:S05]  /*0270*/  BRA.U UP0, `(.L_x_2) ;  /* 0x0000000500f07547 */ /* 0x002fea000b800000 */
[----:B------:R-:W0:Y:S01]  /*0280*/  S2R R9, SR_CTAID.X ;  /* 0x0000000000097919 */ /* 0x000e220000002500 */
[C---:B------:R-:W-:Y:S01]  /*0290*/  ISETP.GT.U32.AND P1, PT, R6.reuse, 0x1, PT ;  /* 0x000000010600780c */ /* 0x040fe20003f24070 */
[----:B------:R-:W-:Y:S01]  /*02a0*/  IMAD.MOV.U32 R3, RZ, RZ, RZ ;  /* 0x000000ffff037224 */ /* 0x000fe200078e00ff */
[C---:B------:R-:W-:Y:S01]  /*02b0*/  ISETP.GE.U32.AND P2, PT, R6.reuse, 0x4, PT ;  /* 0x000000040600780c */ /* 0x040fe20003f46070 */
[----:B------:R-:W-:Y:S01]  /*02c0*/  IMAD.MOV.U32 R15, RZ, RZ, RZ ;  /* 0x000000ffff0f7224 */ /* 0x000fe200078e00ff */
[C---:B------:R-:W-:Y:S01]  /*02d0*/  ISETP.GT.U32.AND.EX P1, PT, R7.reuse, RZ, PT, P1 ;  /* 0x000000ff0700720c */ /* 0x040fe20003f24110 */
[----:B------:R-:W-:Y:S01]  /*02e0*/  HFMA2 R17, -RZ, RZ, 0, 0 ;  /* 0x00000000ff117431 */ /* 0x000fe200000001ff */
[C---:B------:R-:W-:Y:S02]  /*02f0*/  ISETP.GE.U32.AND.EX P2, PT, R7.reuse, RZ, PT, P2 ;  /* 0x000000ff0700720c */ /* 0x040fe40003f46120 */
[----:B------:R-:W-:Y:S02]  /*0300*/  SEL R21, R6, 0x1, P1 ;  /* 0x0000000106157807 */ /* 0x000fe40000800000 */
[----:B------:R-:W-:-:S02]  /*0310*/  SEL R20, R7, RZ, P1 ;  /* 0x000000ff07147207 */ /* 0x000fc40000800000 */
[----:B------:R-:W-:-:S04]  /*0320*/  LOP3.LUT R14, R21, 0x3, RZ, 0xc0, !PT ;  /* 0x00000003150e7812 */ /* 0x000fc800078ec0ff */
[----:B------:R-:W-:-:S04]  /*0330*/  ISETP.NE.U32.AND P0, PT, R14, RZ, PT ;  /* 0x000000ff0e00720c */ /* 0x000fc80003f05070 */
[----:B------:R-:W-:Y:S01]  /*0340*/  ISETP.NE.AND.EX P0, PT, R15, RZ, PT, P0 ;  /* 0x000000ff0f00720c */ /* 0x000fe20003f05300 */
[----:B0-----:R-:W-:Y:S01]  /*0350*/  IMAD.WIDE.U32 R4, R9, UR4, R2 ;  /* 0x0000000409047c25 */ /* 0x001fe2000f8e0002 */
[----:B------:R-:W-:-:S03]  /*0360*/  UMOV UR4, URZ ;  /* 0x000000ff00047c82 */ /* 0x000fc60008000000 */
[----:B------:R-:W-:Y:S01]  /*0370*/  IMAD R16, R9, UR5, R5 ;  /* 0x0000000509107c24 */ /* 0x000fe2000f8e0205 */
[----:B------:R-:W-:Y:S07]  /*0380*/  @!P2 BRA `(.L_x_3) ;  /* 0x000000040040a947 */ /* 0x000fee0003800000 */
[----:B------:R-:W-:Y:S01]  /*0390*/  LOP3.LUT R21, R21, 0xfffffffc, RZ, 0xc0, !PT ;  /* 0xfffffffc15157812 */ /* 0x000fe200078ec0ff */
[----:B------:R-:W-:Y:S01]  /*03a0*/  IMAD.MOV.U32 R17, RZ, RZ, RZ ;  /* 0x000000ffff117224 */ /* 0x000fe200078e00ff */
[----:B------:R-:W0:Y:S01]  /*03b0*/  LDCU.64 UR12, c[0x0][0x380] ;  /* 0x00007000ff0c77ac */ /* 0x000e220008000a00 */
[----:B------:R-:W-:Y:S02]  /*03c0*/  USHF.L.U32 UR8, UR7, 0x1, URZ ;  /* 0x0000000107087899 */ /* 0x000fe400080006ff */
[----:B------:R-:W-:Y:S01]  /*03d0*/  UIMAD UR9, UR7, 0x3, URZ ;  /* 0x00000003070978a4 */ /* 0x000fe2000f8e02ff */
[----:B------:R-:W-:Y:S01]  /*03e0*/  UMOV UR5, URZ ;  /* 0x000000ff00057c82 */ /* 0x000fe20008000000 */
[----:B------:R-:W-:Y:S01]  /*03f0*/  UMOV UR6, UR7 ;  /* 0x0000000700067c82 */ /* 0x000fe20008000000 */
[----:B------:R-:W-:-:S09]  /*0400*/  UMOV UR4, URZ ;  /* 0x000000ff00047c82 */ /* 0x000fd20008000000 */
.L_x_4:
[----:B------:R-:W-:-:S05]  /*0410*/  IADD3 R8, P1, PT, R4, UR5, RZ ;  /* 0x0000000504087c10 */ /* 0x000fca000ff3e0ff */
[----:B-1----:R-:W-:Y:S01]  /*0420*/  IMAD.X R9, RZ, RZ, R16, P1 ;  /* 0x000000ffff097224 */ /* 0x002fe200008e0610 */
[----:B0-----:R-:W-:-:S04]  /*0430*/  LEA R12, P1, R8, UR12, 0x2 ;  /* 0x0000000c080c7c11 */ /* 0x001fc8000f8210ff */
[----:B------:R-:W-:-:S05]  /*0440*/  LEA.HI.X R13, R8, UR13, R9, 0x2, P1 ;  /* 0x0000000d080d7c11 */ /* 0x000fca00088f1409 */
[----:B------:R-:W2:Y:S01]  /*0450*/  LDG.E R8, desc[UR10][R12.64] ;  /* 0x0000000a0c087981 */ /* 0x000ea2000c1e1900 */
[----:B------:R-:W-:Y:S01]  /*0460*/  IMAD.MOV.U32 R19, RZ, RZ, 0x3bbb989d ;  /* 0x3bbb989dff137424 */ /* 0x000fe200078e00ff */
[----:B------:R-:W-:Y:S01]  /*0470*/  IADD3 R10, P1, PT, R4, UR6, RZ ;  /* 0x00000006040a7c10 */ /* 0x000fe2000ff3e0ff */
[----:B------:R-:W-:-:S04]  /*0480*/  IMAD.MOV.U32 R18, RZ, RZ, 0x437c0000 ;  /* 0x437c0000ff127424 */ /* 0x000fc800078e00ff */
[----:B------:R-:W-:Y:S02]  /*0490*/  IMAD.X R23, RZ, RZ, R16, P1 ;  /* 0x000000ffff177224 */ /* 0x000fe400008e0610 */
[----:B--2---:R-:W-:-:S04]  /*04a0*/  FFMA.SAT R9, R8, R19, 0.5 ;  /* 0x3f00000008097423 */ /* 0x004fc80000002013 */
[----:B------:R-:W-:-:S04]  /*04b0*/  FFMA.RM R9, R9, R18, 12582913 ;  /* 0x4b40000109097423 */ /* 0x000fc80000004012 */
[C---:B------:R-:W-:Y:S01]  /*04c0*/  FADD R11, R9.reuse, -12583039 ;  /* 0xcb40007f090b7421 */ /* 0x040fe20000000000 */
[----:B------:R-:W-:-:S03]  /*04d0*/  SHF.L.U32 R22, R9, 0x17, RZ ;  /* 0x0000001709167819 */ /* 0x000fc600000006ff */
[----:B------:R-:W-:-:S04]  /*04e0*/  FFMA R11, R8, 1.4426950216293334961, -R11 ;  /* 0x3fb8aa3b080b7823 */ /* 0x000fc8000000080b */
[----:B------:R-:W-:Y:S01]  /*04f0*/  FFMA R11, R8, 1.925963033500011079e-08, R11 ;  /* 0x32a57060080b7823 */ /* 0x000fe2000000000b */
[----:B------:R-:W-:-:S04]  /*0500*/  LEA R8, P1, R10, UR12, 0x2 ;  /* 0x0000000c0a087c11 */ /* 0x000fc8000f8210ff */
[----:B------:R-:W-:Y:S01]  /*0510*/  LEA.HI.X R9, R10, UR13, R23, 0x2, P1 ;  /* 0x0000000d0a097c11 */ /* 0x000fe200088f1417 */
[----:B------:R-:W0:Y:S02]  /*0520*/  MUFU.EX2 R11, R11 ;  /* 0x0000000b000b7308 */ /* 0x000e240000000800 */
[----:B0-----:R-:W-:-:S05]  /*0530*/  FMUL R22, R22, R11 ;  /* 0x0000000b16167220 */ /* 0x001fca0000400000 */
[----:B------:R0:W-:Y:S04]  /*0540*/  STG.E desc[UR10][R12.64], R22 ;  /* 0x000000160c007986 */ /* 0x0001e8000c10190a */
[----:B------:R-:W2:Y:S02]  /*0550*/  LDG.E R10, desc[UR10][R8.64] ;  /* 0x0000000a080a7981 */ /* 0x000ea4000c1e1900 */
[----:B--2---:R-:W-:-:S04]  /*0560*/  FFMA.SAT R23, R10, R19, 0.5 ;  /* 0x3f0000000a177423 */ /* 0x004fc80000002013 */
[----:B------:R-:W-:-:S04]  /*0570*/  FFMA.RM R23, R23, R18, 12582913 ;  /* 0x4b40000117177423 */ /* 0x000fc80000004012 */
[C---:B------:R-:W-:Y:S01]  /*0580*/  FADD R11, R23.reuse, -12583039 ;  /* 0xcb40007f170b7421 */ /* 0x040fe20000000000 */
[----:B------:R-:W-:-:S03]  /*0590*/  IMAD.SHL.U32 R23, R23, 0x800000, RZ ;  /* 0x0080000017177824 */ /* 0x000fc600078e00ff */
[----:B------:R-:W-:-:S04]  /*05a0*/  FFMA R11, R10, 1.4426950216293334961, -R11 ;  /* 0x3fb8aa3b0a0b7823 */ /* 0x000fc8000000080b */
[----:B------:R-:W-:Y:S01]  /*05b0*/  FFMA R24, R10, 1.925963033500011079e-08, R11 ;  /* 0x32a570600a187823 */ /* 0x000fe2000000000b */
[----:B------:R-:W-:-:S05]  /*05c0*/  IADD3 R11, P1, PT, R4, UR8, RZ ;  /* 0x00000008040b7c10 */ /* 0x000fca000ff3e0ff */
[----:B------:R-:W1:Y:S01]  /*05d0*/  MUFU.EX2 R24, R24 ;  /* 0x0000001800187308 */ /* 0x000e620000000800 */
[----:B------:R-:W-:Y:S01]  /*05e0*/  IMAD.X R26, RZ, RZ, R16, P1 ;  /* 0x000000ffff1a7224 */ /* 0x000fe200008e0610 */
[----:B------:R-:W-:-:S04]  /*05f0*/  LEA R10, P1, R11, UR12, 0x2 ;  /* 0x0000000c0b0a7c11 */ /* 0x000fc8000f8210ff */
[----:B------:R-:W-:Y:S01]  /*0600*/  LEA.HI.X R11, R11, UR13, R26, 0x2, P1 ;  /* 0x0000000d0b0b7c11 */ /* 0x000fe200088f141a */
[----:B-1----:R-:W-:-:S05]  /*0610*/  FMUL R23, R23, R24 ;  /* 0x0000001817177220 */ /* 0x002fca0000400000 */
[----:B------:R1:W-:Y:S04]  /*0620*/  STG.E desc[UR10][R8.64], R23 ;  /* 0x0000001708007986 */ /* 0x0003e8000c10190a */
[----:B0-----:R-:W2:Y:S01]  /*0630*/  LDG.E R12, desc[UR10][R10.64] ;  /* 0x0000000a0a0c7981 */ /* 0x001ea2000c1e1900 */
[----:B------:R-:W-:-:S05]  /*0640*/  IADD3 R26, P1, PT, R4, UR9, RZ ;  /* 0x00000009041a7c10 */ /* 0x000fca000ff3e0ff */
[----:B------:R-:W-:Y:S02]  /*0650*/  IMAD.X R27, RZ, RZ, R16, P1 ;  /* 0x000000ffff1b7224 */ /* 0x000fe400008e0610 */
[----:B--2---:R-:W-:-:S04]  /*0660*/  FFMA.SAT R13, R12, R19, 0.5 ;  /* 0x3f0000000c0d7423 */ /* 0x004fc80000002013 */
[----:B------:R-:W-:-:S04]  /*0670*/  FFMA.RM R13, R13, R18, 12582913 ;  /* 0x4b4000010d0d7423 */ /* 0x000fc80000004012 */
[C---:B------:R-:W-:Y:S01]  /*0680*/  FADD R25, R13.reuse, -12583039 ;  /* 0xcb40007f0d197421 */ /* 0x040fe20000000000 */
[----:B-1----:R-:W-:-:S03]  /*0690*/  IMAD.SHL.U32 R9, R13, 0x800000, RZ ;  /* 0x008000000d097824 */ /* 0x002fc600078e00ff */
[----:B------:R-:W-:-:S04]  /*06a0*/  FFMA R25, R12, 1.4426950216293334961, -R25 ;  /* 0x3fb8aa3b0c197823 */ /* 0x000fc80000000819 */
[----:B------:R-:W-:Y:S01]  /*06b0*/  FFMA R25, R12, 1.925963033500011079e-08, R25 ;  /* 0x32a570600c197823 */ /* 0x000fe20000000019 */
[----:B------:R-:W-:-:S03]  /*06c0*/  LEA R12, P1, R26, UR12, 0x2 ;  /* 0x0000000c1a0c7c11 */ /* 0x000fc6000f8210ff */
[----:B------:R-:W0:Y:S01]  /*06d0*/  MUFU.EX2 R24, R25 ;  /* 0x0000001900187308 */ /* 0x000e220000000800 */
[----:B------:R-:W-:Y:S01]  /*06e0*/  LEA.HI.X R13, R26, UR13, R27, 0x2, P1 ;  /* 0x0000000d1a0d7c11 */ /* 0x000fe200088f141b */
[----:B0-----:R-:W-:-:S05]  /*06f0*/  FMUL R9, R9, R24 ;  /* 0x0000001809097220 */ /* 0x001fca0000400000 */
[----:B------:R1:W-:Y:S04]  /*0700*/  STG.E desc[UR10][R10.64], R9 ;  /* 0x000000090a007986 */ /* 0x0003e8000c10190a */
[----:B------:R-:W2:Y:S01]  /*0710*/  LDG.E R8, desc[UR10][R12.64] ;  /* 0x0000000a0c087981 */ /* 0x000ea2000c1e1900 */
[----:B------:R-:W-:Y:S01]  /*0720*/  IADD3 R21, P1, PT, R21, -0x4, RZ ;  /* 0xfffffffc15157810 */ /* 0x000fe20007f3e0ff */
[----:B------:R-:W-:Y:S01]  /*0730*/  FADD R22, R22, R17 ;  /* 0x0000001116167221 */ /* 0x000fe20000000000 */
[----:B------:R-:W-:Y:S02]  /*0740*/  UIADD3 UR4, UPT, UPT, UR4, 0x4, URZ ;  /* 0x0000000404047890 */ /* 0x000fe4000fffe0ff */
[----:B------:R-:W-:Y:S01]  /*0750*/  IADD3.X R20, PT, PT, R20, -0x1, RZ, P1, !PT ;  /* 0xffffffff14147810 */ /* 0x000fe20000ffe4ff */
[----:B------:R-:W-:Y:S01]  /*0760*/  FADD R22, R22, R23 ;  /* 0x0000001716167221 */ /* 0x000fe20000000000 */
[----:B------:R-:W-:Y:S01]  /*0770*/  ISETP.NE.U32.AND P1, PT, R21, RZ, PT ;  /* 0x000000ff1500720c */ /* 0x000fe20003f25070 */
[----:B------:R-:W-:-:S02]  /*0780*/  ULEA UR6, UR7, UR6, 0x2 ;  /* 0x0000000607067291 */ /* 0x000fc4000f8e10ff */
[----:B------:R-:W-:Y:S01]  /*0790*/  FADD R22, R22, R9 ;  /* 0x0000000916167221 */ /* 0x000fe20000000000 */
[----:B------:R-:W-:Y:S01]  /*07a0*/  ISETP.NE.AND.EX P1, PT, R20, RZ, PT, P1 ;  /* 0x000000ff1400720c */ /* 0x000fe20003f25310 */
[----:B------:R-:W-:Y:S02]  /*07b0*/  ULEA UR8, UR7, UR8, 0x2 ;  /* 0x0000000807087291 */ /* 0x000fe4000f8e10ff */
[----:B------:R-:W-:Y:S02]  /*07c0*/  ULEA UR9, UR7, UR9, 0x2 ;  /* 0x0000000907097291 */ /* 0x000fe4000f8e10ff */
[----:B------:R-:W-:Y:S01]  /*07d0*/  ULEA UR5, UR7, UR5, 0x2 ;  /* 0x0000000507057291 */ /* 0x000fe2000f8e10ff */
[----:B--2---:R-:W-:-:S04]  /*07e0*/  FFMA.SAT R19, R8, R19, 0.5 ;  /* 0x3f00000008137423 */ /* 0x004fc80000002013 */
[----:B------:R-:W-:-:S04]  /*07f0*/  FFMA.RM R19, R19, R18, 12582913 ;  /* 0x4b40000113137423 */ /* 0x000fc80000004012 */
[C---:B------:R-:W-:Y:S01]  /*0800*/  FADD R25, R19.reuse, -12583039 ;  /* 0xcb40007f13197421 */ /* 0x040fe20000000000 */
[----:B------:R-:W-:-:S03]  /*0810*/  IMAD.SHL.U32 R19, R19, 0x800000, RZ ;  /* 0x0080000013137824 */ /* 0x000fc600078e00ff */
[----:B------:R-:W-:-:S04]  /*0820*/  FFMA R25, R8, 1.4426950216293334961, -R25 ;  /* 0x3fb8aa3b08197823 */ /* 0x000fc80000000819 */
[----:B------:R-:W-:-:S04]  /*0830*/  FFMA R25, R8, 1.925963033500011079e-08, R25 ;  /* 0x32a5706008197823 */ /* 0x000fc80000000019 */
[----:B------:R-:W0:Y:S02]  /*0840*/  MUFU.EX2 R8, R25 ;  /* 0x0000001900087308 */ /* 0x000e240000000800 */
[----:B0-----:R-:W-:-:S04]  /*0850*/  FMUL R19, R19, R8 ;  /* 0x0000000813137220 */ /* 0x001fc80000400000 */
[----:B------:R-:W-:Y:S01]  /*0860*/  FADD R17, R22, R19 ;  /* 0x0000001316117221 */ /* 0x000fe20000000000 */
[----:B------:R1:W-:Y:S01]  /*0870*/  STG.E desc[UR10][R12.64], R19 ;  /* 0x000000130c007986 */ /* 0x0003e2000c10190a */
[----:B------:R-:W-:Y:S05]  /*0880*/  @P1 BRA `(.L_x_4) ;  /* 0xfffffff800e01947 */ /* 0x000fea000383ffff */
.L_x_3:
[----:B------:R-:W-:Y:S05]  /*0890*/  @!P0 BRA `(.L_x_5) ;  /* 0x0000000000648947 */ /* 0x000fea0003800000 */
[----:B------:R-:W0:Y:S01]  /*08a0*/  LDCU.64 UR8, c[0x0][0x380] ;  /* 0x00007000ff0877ac */ /* 0x000e220008000a00 */
[----:B------:R-:W-:-:S12]  /*08b0*/  UIMAD UR4, UR7, UR4, URZ ;  /* 0x00000004070472a4 */ /* 0x000fd8000f8e02ff */
.L_x_6:
[----:B-12---:R-:W-:-:S04]  /*08c0*/  IADD3 R9, P0, PT, R4, UR4, RZ ;  /* 0x0000000404097c10 */ /* 0x006fc8000ff1e0ff */
[----:B------:R-:W-:Y:S02]  /*08d0*/  IADD3.X R10, PT, PT, RZ, R16, RZ, P0, !PT ;  /* 0x00000010ff0a7210 */ /* 0x000fe400007fe4ff */
[----:B0-----:R-:W-:-:S04]  /*08e0*/  LEA R8, P0, R9, UR8, 0x2 ;  /* 0x0000000809087c11 */ /* 0x001fc8000f8010ff */
[----:B------:R-:W-:-:S05]  /*08f0*/  LEA.HI.X R9, R9, UR9, R10, 0x2, P0 ;  /* 0x0000000909097c11 */ /* 0x000fca00080f140a */
[----:B------:R-:W2:Y:S01]  /*0900*/  LDG.E R10, desc[UR10][R8.64] ;  /* 0x0000000a080a7981 */ /* 0x000ea2000c1e1900 */
[----:B------:R-:W-:Y:S01]  /*0910*/  IMAD.MOV.U32 R11, RZ, RZ, 0x3bbb989d ;  /* 0x3bbb989dff0b7424 */ /* 0x000fe200078e00ff */
[----:B------:R-:W-:Y:S01]  /*0920*/  IADD3 R14, P0, PT, R14, -0x1, RZ ;  /* 0xffffffff0e0e7810 */ /* 0x000fe20007f1e0ff */
[----:B------:R-:W-:Y:S01]  /*0930*/  IMAD.MOV.U32 R12, RZ, RZ, 0x437c0000 ;  /* 0x437c0000ff0c7424 */ /* 0x000fe200078e00ff */
[----:B------:R-:W-:Y:S02]  /*0940*/  UIADD3 UR4, UPT, UPT, UR7, UR4, URZ ;  /* 0x0000000407047290 */ /* 0x000fe4000fffe0ff */
[----:B------:R-:W-:Y:S02]  /*0950*/  IADD3.X R15, PT, PT, R15, -0x1, RZ, P0, !PT ;  /* 0xffffffff0f0f7810 */ /* 0x000fe400007fe4ff */
[----:B------:R-:W-:-:S04]  /*0960*/  ISETP.NE.U32.AND P0, PT, R14, RZ, PT ;  /* 0x000000ff0e00720c */ /* 0x000fc80003f05070 */
[----:B------:R-:W-:Y:S01]  /*0970*/  ISETP.NE.AND.EX P0, PT, R15, RZ, PT, P0 ;  /* 0x000000ff0f00720c */ /* 0x000fe20003f05300 */
        /* <DEDUP_REMOVED lines=11> */
.L_x_5:
[----:B------:R0:W-:Y:S02]  /*0a30*/  STS [R0], R17 ;  /* 0x0000001100007388 */ /* 0x0001e40000000800 */
.L_x_2:
[----:B------:R-:W-:Y:S01]  /*0a40*/  ISETP.NE.AND P1, PT, R2, RZ, PT ;  /* 0x000000ff0200720c */ /* 0x000fe20003f25270 */
[----:B------:R-:W-:-:S12]  /*0a50*/  UISETP.GE.U32.AND UP0, UPT, UR7, 0x2, UPT ;  /* 0x000000020700788c */ /* 0x000fd8000bf06070 */
[----:B------:R-:W1:Y:S01]  /*0a60*/  @!P1 S2R R5, SR_CgaCtaId ;  /* 0x0000000000059919 */ /* 0x000e620000008800 */
[----:B------:R-:W-:-:S04]  /*0a70*/  @!P1 MOV R4, 0x400 ;  /* 0x0000040000049802 */ /* 0x000fc80000000f00 */
[----:B-12---:R-:W-:Y:S01]  /*0a80*/  @!P1 LEA R10, R5, R4, 0x18 ;  /* 0x00000004050a9211 */ /* 0x006fe200078ec0ff */
[----:B------:R-:W-:Y:S06]  /*0a90*/  BRA.U !UP0, `(.L_x_7) ;  /* 0x0000000108307547 */ /* 0x000fec000b800000 */
[----:B------:R-:W-:-:S07]  /*0aa0*/  IMAD.U32 R4, RZ, RZ, UR7 ;  /* 0x00000007ff047e24 */ /* 0x000fce000f8e00ff */
.L_x_8:
[----:B------:R-:W-:Y:S01]  /*0ab0*/  BAR.SYNC.DEFER_BLOCKING 0x0 ;  /* 0x0000000000007b1d */ /* 0x000fe20000010000 */
[----:B------:R-:W-:-:S04]  /*0ac0*/  SHF.R.U32.HI R11, RZ, 0x1, R4 ;  /* 0x00000001ff0b7819 */ /* 0x000fc80000011604 */
[----:B------:R-:W-:-:S13]  /*0ad0*/  ISETP.GE.U32.AND P0, PT, R2, R11, PT ;  /* 0x0000000b0200720c */ /* 0x000fda0003f06070 */
[----:B------:R-:W-:Y:S01]  /*0ae0*/  @!P0 IMAD R5, R11, 0x4, R0 ;  /* 0x000000040b058824 */ /* 0x000fe200078e0200 */
[----:B------:R-:W-:Y:S05]  /*0af0*/  @!P0 LDS R8, [R0] ;  /* 0x0000000000088984 */ /* 0x000fea0000000800 */
[----:B------:R-:W1:Y:S02]  /*0b00*/  @!P0 LDS R5, [R5] ;  /* 0x0000000005058984 */ /* 0x000e640000000800 */
[----:B-1----:R-:W-:-:S05]  /*0b10*/  @!P0 FADD R9, R5, R8 ;  /* 0x0000000805098221 */ /* 0x002fca0000000000 */
[----:B------:R1:W-:Y:S01]  /*0b20*/  @!P0 STS [R0], R9 ;  /* 0x0000000900008388 */ /* 0x0003e20000000800 */
[----:B------:R-:W-:Y:S02]  /*0b30*/  ISETP.GT.U32.AND P0, PT, R4, 0x3, PT ;  /* 0x000000030400780c */ /* 0x000fe40003f04070 */
[----:B------:R-:W-:-:S11]  /*0b40*/  MOV R4, R11 ;  /* 0x0000000b00047202 */ /* 0x000fd60000000f00 */
[----:B-1----:R-:W-:Y:S05]  /*0b50*/  @P0 BRA `(.L_x_8) ;  /* 0xfffffffc00d40947 */ /* 0x002fea000383ffff */
.L_x_7:
[----:B------:R-:W1:Y:S01]  /*0b60*/  @!P1 LDS R9, [R10] ;  /* 0x000000000a099984 */ /* 0x000e620000000800 */
[----:B------:R-:W2:Y:S01]  /*0b70*/  LDC.64 R12, c[0x0][0x390] ;  /* 0x0000e400ff0c7b82 */ /* 0x000ea20000000a00 */
[----:B------:R-:W3:Y:S07]  /*0b80*/  @!P1 S2R R11, SR_CTAID.X ;  /* 0x00000000000b9919 */ /* 0x000eee0000002500 */
[----:B------:R-:W3:Y:S01]  /*0b90*/  @!P1 LDC.64 R4, c[0x0][0x388] ;  /* 0x0000e200ff049b82 */ /* 0x000ee20000000a00 */
[----:B--2---:R-:W-:-:S04]  /*0ba0*/  ISETP.LT.U32.AND P0, PT, R12, UR7, PT ;  /* 0x000000070c007c0c */ /* 0x004fc8000bf01070 */
[----:B------:R-:W-:Y:S01]  /*0bb0*/  ISETP.GT.U32.AND.EX P0, PT, RZ, R13, PT, P0 ;  /* 0x0000000dff00720c */ /* 0x000fe20003f04100 */
[----:B---3--:R-:W-:-:S05]  /*0bc0*/  @!P1 IMAD.WIDE.U32 R4, R11, 0x4, R4 ;  /* 0x000000040b049825 */ /* 0x008fca00078e0004 */
[----:B-1----:R1:W-:Y:S07]  /*0bd0*/  @!P1 STG.E desc[UR10][R4.64], R9 ;  /* 0x0000000904009986 */ /* 0x0023ee000c10190a */
[----:B------:R-:W-:Y:S05]  /*0be0*/  @P0 EXIT ;  /* 0x000000000000094d */ /* 0x000fea0003800000 */
[----:B------:R-:W2:Y:S01]  /*0bf0*/  S2UR UR5, SR_CgaCtaId ;  /* 0x00000000000579c3 */ /* 0x000ea20000008800 */
[----:B------:R-:W-:Y:S01]  /*0c00*/  UMOV UR4, 0x400 ;  /* 0x0000040000047882 */ /* 0x000fe20000000000 */
[C---:B------:R-:W-:Y:S01]  /*0c10*/  ISETP.GE.U32.AND P1, PT, R6.reuse, 0x4, PT ;  /* 0x000000040600780c */ /* 0x040fe20003f26070 */
[----:B-1----:R-:W-:Y:S01]  /*0c20*/  IMAD.MOV.U32 R4, RZ, RZ, R2 ;  /* 0x000000ffff047224 */ /* 0x002fe200078e0002 */
[----:B------:R-:W-:Y:S01]  /*0c30*/  ISETP.GT.U32.AND P0, PT, R6, 0x1, PT ;  /* 0x000000010600780c */ /* 0x000fe20003f04070 */
[----:B------:R-:W-:Y:S01]  /*0c40*/  IMAD.MOV.U32 R5, RZ, RZ, RZ ;  /* 0x000000ffff057224 */ /* 0x000fe200078e00ff */
[C---:B------:R-:W-:Y:S01]  /*0c50*/  ISETP.GE.U32.AND.EX P1, PT, R7.reuse, RZ, PT, P1 ;  /* 0x000000ff0700720c */ /* 0x040fe20003f26110 */
[----:B------:R-:W-:Y:S01]  /*0c60*/  IMAD.MOV.U32 R10, RZ, RZ, RZ ;  /* 0x000000ffff0a7224 */ /* 0x000fe200078e00ff */
[----:B------:R-:W-:-:S04]  /*0c70*/  ISETP.GT.U32.AND.EX P0, PT, R7, RZ, PT, P0 ;  /* 0x000000ff0700720c */ /* 0x000fc80003f04100 */
[----:B0-----:R-:W-:-:S04]  /*0c80*/  SEL R0, R6, 0x1, P0 ;  /* 0x0000000106007807 */ /* 0x001fc80000000000 */
[----:B------:R-:W-:Y:S01]  /*0c90*/  LOP3.LUT R2, R0, 0x3, RZ, 0xc0, !PT ;  /* 0x0000000300027812 */ /* 0x000fe200078ec0ff */
[----:B--2---:R-:W-:-:S09]  /*0ca0*/  ULEA UR4, UR5, UR4, 0x18 ;  /* 0x0000000405047291 */ /* 0x004fd2000f8ec0ff */
[----:B------:R-:W0:Y:S02]  /*0cb0*/  LDS R3, [UR4] ;  /* 0x00000004ff037984 */ /* 0x000e240008000800 */
[----:B------:R-:W1:Y:S02]  /*0cc0*/  S2UR UR4, SR_CTAID.X ;  /* 0x00000000000479c3 */ /* 0x000e640000002500 */
[----:B-1----:R-:W-:Y:S01]  /*0cd0*/  IMAD.WIDE.U32 R4, R12, UR4, R4 ;  /* 0x000000040c047c25 */ /* 0x002fe2000f8e0004 */
[----:B------:R-:W-:-:S03]  /*0ce0*/  SEL R12, R7, RZ, P0 ;  /* 0x000000ff070c7207 */ /* 0x000fc60000000000 */
[----:B------:R-:W-:Y:S01]  /*0cf0*/  IMAD R11, R13, UR4, R5 ;  /* 0x000000040d0b7c24 */ /* 0x000fe2000f8e0205 */
[----:B------:R-:W-:Y:S01]  /*0d00*/  UMOV UR4, URZ ;  /* 0x000000ff00047c82 */ /* 0x000fe20008000000 */
[----:B------:R-:W-:Y:S05]  /*0d10*/  @!P1 BRA `(.L_x_9) ;  /* 0x0000000400789947 */ /* 0x000fea0003800000 */
[----:B------:R-:W-:Y:S01]  /*0d20*/  LOP3.LUT R13, R0, 0xfffffffc, RZ, 0xc0, !PT ;  /* 0xfffffffc000d7812 */ /* 0x000fe200078ec0ff */
[----:B------:R-:W1:Y:S01]  /*0d30*/  LDCU.64 UR12, c[0x0][0x380] ;  /* 0x00007000ff0c77ac */ /* 0x000e620008000a00 */
[----:B------:R-:W-:Y:S02]  /*0d40*/  USHF.L.U32 UR8, UR7, 0x1, URZ ;  /* 0x0000000107087899 */ /* 0x000fe400080006ff */
[----:B------:R-:W-:Y:S01]  /*0d50*/  UIMAD UR9, UR7, 0x3, URZ ;  /* 0x00000003070978a4 */ /* 0x000fe2000f8e02ff */
[----:B------:R-:W-:Y:S01]  /*0d60*/  UMOV UR5, URZ ;  /* 0x000000ff00057c82 */ /* 0x000fe20008000000 */
[----:B------:R-:W-:Y:S01]  /*0d70*/  UMOV UR6, UR7 ;  /* 0x0000000700067c82 */ /* 0x000fe20008000000 */
[----:B------:R-:W-:-:S09]  /*0d80*/  UMOV UR4, URZ ;  /* 0x000000ff00047c82 */ /* 0x000fd20008000000 */
.L_x_18:
[----:B------:R-:W-:-:S05]  /*0d90*/  IADD3 R0, P0, PT, R4, UR5, RZ ;  /* 0x0000000504007c10 */ /* 0x000fca000ff1e0ff */
[----:B------:R-:W-:Y:S01]  /*0da0*/  IMAD.X R7, RZ, RZ, R11, P0 ;  /* 0x000000ffff077224 */ /* 0x000fe200000e060b */
[----:B-1----:R-:W-:-:S04]  /*0db0*/  LEA R8, P0, R0, UR12, 0x2 ;  /* 0x0000000c00087c11 */ /* 0x002fc8000f8010ff */
[----:B------:R-:W-:-:S05]  /*0dc0*/  LEA.HI.X R9, R0, UR13, R7, 0x2, P0 ;  /* 0x0000000d00097c11 */ /* 0x000fca00080f1407 */
[----:B------:R-:W2:Y:S01]  /*0dd0*/  LDG.E R0, desc[UR10][R8.64] ;  /* 0x0000000a08007981 */ /* 0x000ea2000c1e1900 */
[----:B0-----:R-:W0:Y:S01]  /*0de0*/  MUFU.RCP R6, R3 ;  /* 0x0000000300067308 */ /* 0x001e220000001000 */
[----:B------:R-:W-:Y:S01]  /*0df0*/  BSSY.RECONVERGENT B0, `(.L_x_10) ;  /* 0x000000b000007945 */ /* 0x000fe20003800200 */
[----:B0-----:R-:W-:-:S04]  /*0e00*/  FFMA R7, -R3, R6, 1 ;  /* 0x3f80000003077423 */ /* 0x001fc80000000106 */
[----:B------:R-:W-:Y:S02]  /*0e10*/  FFMA R7, R6, R7, R6 ;  /* 0x0000000706077223 */ /* 0x000fe40000000006 */
[----:B--2---:R-:W0:Y:S02]  /*0e20*/  FCHK P0, R0, R3 ;  /* 0x0000000300007302 */ /* 0x004e240000000000 */
[----:B------:R-:W-:-:S04]  /*0e30*/  FFMA R6, R0, R7, RZ ;  /* 0x0000000700067223 */ /* 0x000fc800000000ff */
[----:B------:R-:W-:-:S04]  /*0e40*/  FFMA R14, -R3, R6, R0 ;  /* 0x00000006030e7223 */ /* 0x000fc80000000100 */
[----:B------:R-:W-:Y:S01]  /*0e50*/  FFMA R15, R7, R14, R6 ;  /* 0x0000000e070f7223 */ /* 0x000fe20000000006 */
[----:B0-----:R-:W-:Y:S06]  /*0e60*/  @!P0 BRA `(.L_x_11) ;  /* 0x00000000000c8947 */ /* 0x001fec0003800000 */
[----:B------:R-:W-:-:S07]  /*0e70*/  MOV R14, 0xe90 ;  /* 0x00000e90000e7802 */ /* 0x000fce0000000f00 */
[----:B------:R-:W-:Y:S05]  /*0e80*/  CALL.REL.NOINC `($__internal_1_$__cuda_sm3x_div_rn_noftz_f32_slowpath) ;  /* 0x0000000800a87944 */ /* 0x000fea0003c00000 */
[----:B------:R-:W-:-:S07]  /*0e90*/  IMAD.MOV.U32 R15, RZ, RZ, R17 ;  /* 0x000000ffff0f7224 */ /* 0x000fce00078e0011 */
.L_x_11:
[----:B------:R-:W-:Y:S05]  /*0ea0*/  BSYNC.RECONVERGENT B0 ;  /* 0x0000000000007941 */ /* 0x000fea0003800200 */
.L_x_10:
[----:B------:R-:W-:Y:S01]  /*0eb0*/  IADD3 R0, P0, PT, R4, UR6, RZ ;  /* 0x0000000604007c10 */ /* 0x000fe2000ff1e0ff */
[----:B------:R0:W-:Y:S03]  /*0ec0*/  STG.E desc[UR10][R8.64], R15 ;  /* 0x0000000f08007986 */ /* 0x0001e6000c10190a */
[----:B------:R-:W-:Y:S02]  /*0ed0*/  IADD3.X R7, PT, PT, RZ, R11, RZ, P0, !PT ;  /* 0x0000000bff077210 */ /* 0x000fe400007fe4ff */
[----:B------:R-:W-:-:S04]  /*0ee0*/  LEA R6, P0, R0, UR12, 0x2 ;  /* 0x0000000c00067c11 */ /* 0x000fc8000f8010ff */
[----:B------:R-:W-:-:S05]  /*0ef0*/  LEA.HI.X R7, R0, UR13, R7, 0x2, P0 ;  /* 0x0000000d00077c11 */ /* 0x000fca00080f1407 */
[----:B------:R-:W2:Y:S01]  /*0f00*/  LDG.E R16, desc[UR10][R6.64] ;  /* 0x0000000a06107981 */ /* 0x000ea2000c1e1900 */
[----:B------:R-:W1:Y:S01]  /*0f10*/  MUFU.RCP R0, R3 ;  /* 0x0000000300007308 */ /* 0x000e620000001000 */
[----:B------:R-:W-:Y:S01]  /*0f20*/  BSSY.RECONVERGENT B0, `(.L_x_12) ;  /* 0x000000b000007945 */ /* 0x000fe20003800200 */
[----:B-1----:R-:W-:-:S04]  /*0f30*/  FFMA R17, -R3, R0, 1 ;  /* 0x3f80000003117423 */ /* 0x002fc80000000100 */
[----:B------:R-:W-:Y:S02]  /*0f40*/  FFMA R0, R0, R17, R0 ;  /* 0x0000001100007223 */ /* 0x000fe40000000000 */
[----:B--2---:R-:W1:Y:S02]  /*0f50*/  FCHK P0, R16, R3 ;  /* 0x0000000310007302 */ /* 0x004e640000000000 */
[----:B------:R-:W-:-:S04]  /*0f60*/  FFMA R14, R0, R16, RZ ;  /* 0x00000010000e7223 */ /* 0x000fc800000000ff */
[----:B------:R-:W-:-:S04]  /*0f70*/  FFMA R17, -R3, R14, R16 ;  /* 0x0000000e03117223 */ /* 0x000fc80000000110 */
[----:B------:R-:W-:Y:S01]  /*0f80*/  FFMA R17, R0, R17, R14 ;  /* 0x0000001100117223 */ /* 0x000fe2000000000e */
[----:B01----:R-:W-:Y:S06]  /*0f90*/  @!P0 BRA `(.L_x_13) ;  /* 0x00000000000c8947 */ /* 0x003fec0003800000 */
[----:B------:R-:W-:Y:S01]  /*0fa0*/  IMAD.MOV.U32 R0, RZ, RZ, R16 ;  /* 0x000000ffff007224 */ /* 0x000fe200078e0010 */
[----:B------:R-:W-:-:S07]  /*0fb0*/  MOV R14, 0xfd0 ;  /* 0x00000fd0000e7802 */ /* 0x000fce0000000f00 */
[----:B------:R-:W-:Y:S05]  /*0fc0*/  CALL.REL.NOINC `($__internal_1_$__cuda_sm3x_div_rn_noftz_f32_slowpath) ;  /* 0x0000000800587944 */ /* 0x000fea0003c00000 */
.L_x_13:
[----:B------:R-:W-:Y:S05]  /*0fd0*/  BSYNC.RECONVERGENT B0 ;  /* 0x0000000000007941 */ /* 0x000fea0003800200 */
.L_x_12:
[----:B------:R-:W-:Y:S01]  /*0fe0*/  IADD3 R0, P0, PT, R4, UR8, RZ ;  /* 0x0000000804007c10 */ /* 0x000fe2000ff1e0ff */
[----:B------:R0:W-:Y:S04]  /*0ff0*/  STG.E desc[UR10][R6.64], R17 ;  /* 0x0000001106007986 */ /* 0x0001e8000c10190a */
[----:B------:R-:W-:Y:S01]  /*1000*/  IMAD.X R9, RZ, RZ, R11, P0 ;  /* 0x000000ffff097224 */ /* 0x000fe200000e060b */
        /* <DEDUP_REMOVED lines=15> */
[----:B------:R-:W-:-:S07]  /*1100*/  IMAD.MOV.U32 R15, RZ, RZ, R17 ;  /* 0x000000ffff0f7224 */ /* 0x000fce00078e0011 */
.L_x_15:
[----:B------:R-:W-:Y:S05]  /*1110*/  BSYNC.RECONVERGENT B0 ;  /* 0x0000000000007941 */ /* 0x000fea0003800200 */
.L_x_14:
        /* <DEDUP_REMOVED lines=15> */
[----:B------:R-:W-:Y:S02]  /*1210*/  MOV R0, R16 ;  /* 0x0000001000007202 */ /* 0x000fe40000000f00 */
[----:B------:R-:W-:-:S07]  /*1220*/  MOV R14, 0x1240 ;  /* 0x00001240000e7802 */ /* 0x000fce0000000f00 */
[----:B------:R-:W-:Y:S05]  /*1230*/  CALL.REL.NOINC `($__internal_1_$__cuda_sm3x_div_rn_noftz_f32_slowpath) ;  /* 0x0000000400bc7944 */ /* 0x000fea0003c00000 */
.L_x_17:
[----:B------:R-:W-:Y:S05]  /*1240*/  BSYNC.RECONVERGENT B0 ;  /* 0x0000000000007941 */ /* 0x000fea0003800200 */
.L_x_16:
[----:B------:R-:W-:Y:S01]  /*1250*/  IADD3 R13, P0, PT, R13, -0x4, RZ ;  /* 0xfffffffc0d0d7810 */ /* 0x000fe20007f1e0ff */
[----:B------:R2:W-:Y:S01]  /*1260*/  STG.E desc[UR10][R6.64], R17 ;  /* 0x0000001106007986 */ /* 0x0005e2000c10190a */
[----:B------:R-:W-:Y:S02]  /*1270*/  UIADD3 UR4, UPT, UPT, UR4, 0x4, URZ ;  /* 0x0000000404047890 */ /* 0x000fe4000fffe0ff */
[----:B------:R-:W-:Y:S01]  /*1280*/  IADD3.X R12, PT, PT, R12, -0x1, RZ, P0, !PT ;  /* 0xffffffff0c0c7810 */ /* 0x000fe200007fe4ff */
[----:B------:R-:W-:Y:S01]  /*1290*/  ULEA UR6, UR7, UR6, 0x2 ;  /* 0x0000000607067291 */ /* 0x000fe2000f8e10ff */
[----:B------:R-:W-:Y:S01]  /*12a0*/  ISETP.NE.U32.AND P0, PT, R13, RZ, PT ;  /* 0x000000ff0d00720c */ /* 0x000fe20003f05070 */
[----:B------:R-:W-:Y:S02]  /*12b0*/  ULEA UR8, UR7, UR8, 0x2 ;  /* 0x0000000807087291 */ /* 0x000fe4000f8e10ff */
[----:B------:R-:W-:Y:S01]  /*12c0*/  ULEA UR9, UR7, UR9, 0x2 ;  /* 0x0000000907097291 */ /* 0x000fe2000f8e10ff */
[----:B------:R-:W-:Y:S01]  /*12d0*/  ISETP.NE.AND.EX P0, PT, R12, RZ, PT, P0 ;  /* 0x000000ff0c00720c */ /* 0x000fe20003f05300 */
[----:B------:R-:W-:-:S12]  /*12e0*/  ULEA UR5, UR7, UR5, 0x2 ;  /* 0x0000000507057291 */ /* 0x000fd8000f8e10ff */
[----:B--2---:R-:W-:Y:S05]  /*12f0*/  @P0 BRA `(.L_x_18) ;  /* 0xfffffff800a40947 */ /* 0x004fea000383ffff */
.L_x_9:
[----:B------:R-:W-:-:S04]  /*1300*/  ISETP.NE.U32.AND P0, PT, R2, RZ, PT ;  /* 0x000000ff0200720c */ /* 0x000fc80003f05070 */
[----:B------:R-:W-:-:S13]  /*1310*/  ISETP.NE.AND.EX P0, PT, R10, RZ, PT, P0 ;  /* 0x000000ff0a00720c */ /* 0x000fda0003f05300 */
[----:B------:R-:W-:Y:S05]  /*1320*/  @!P0 EXIT ;  /* 0x000000000000894d */ /* 0x000fea0003800000 */
[----:B------:R-:W1:Y:S01]  /*1330*/  LDCU.64 UR8, c[0x0][0x380] ;  /* 0x00007000ff0877ac */ /* 0x000e620008000a00 */
[----:B------:R-:W-:-:S12]  /*1340*/  UIMAD UR5, UR7, UR4, URZ ;  /* 0x00000004070572a4 */ /* 0x000fd8000f8e02ff */
.L_x_21:
[----:B------:R-:W-:-:S05]  /*1350*/  IADD3 R0, P0, PT, R4, UR5, RZ ;  /* 0x0000000504007c10 */ /* 0x000fca000ff1e0ff */
[----:B--2---:R-:W-:Y:S01]  /*1360*/  IMAD.X R7, RZ, RZ, R11, P0 ;  /* 0x000000ffff077224 */ /* 0x004fe200000e060b */
[----:B-1----:R-:W-:-:S04]  /*1370*/  LEA R6, P0, R0, UR8, 0x2 ;  /* 0x0000000800067c11 */ /* 0x002fc8000f8010ff */
[----:B------:R-:W-:-:S05]  /*1380*/  LEA.HI.X R7, R0, UR9, R7, 0x2, P0 ;  /* 0x0000000900077c11 */ /* 0x000fca00080f1407 */
[----:B------:R-:W2:Y:S01]  /*1390*/  LDG.E R12, desc[UR10][R6.64] ;  /* 0x0000000a060c7981 */ /* 0x000ea2000c1e1900 */
[----:B0-----:R-:W0:Y:S01]  /*13a0*/  MUFU.RCP R0, R3 ;  /* 0x0000000300007308 */ /* 0x001e220000001000 */
[----:B------:R-:W-:Y:S01]  /*13b0*/  IADD3 R2, P0, PT, R2, -0x1, RZ ;  /* 0xffffffff02027810 */ /* 0x000fe20007f1e0ff */
[----:B------:R-:W-:Y:S03]  /*13c0*/  BSSY.RECONVERGENT B0, `(.L_x_19) ;  /* 0x000000f000007945 */ /* 0x000fe60003800200 */
[----:B------:R-:W-:Y:S02]  /*13d0*/  IADD3.X R10, PT, PT, R10, -0x1, RZ, P0, !PT ;  /* 0xffffffff0a0a7810 */ /* 0x000fe400007fe4ff */
[----:B------:R-:W-:-:S04]  /*13e0*/  ISETP.NE.U32.AND P0, PT, R2, RZ, PT ;  /* 0x000000ff0200720c */ /* 0x000fc80003f05070 */
[----:B------:R-:W-:Y:S01]  /*13f0*/  ISETP.NE.AND.EX P0, PT, R10, RZ, PT, P0 ;  /* 0x000000ff0a00720c */ /* 0x000fe20003f05300 */
[----:B0-----:R-:W-:-:S04]  /*1400*/  FFMA R9, -R3, R0, 1 ;  /* 0x3f80000003097423 */ /* 0x001fc80000000100 */
[----:B------:R-:W-:Y:S01]  /*1410*/  FFMA R0, R0, R9, R0 ;  /* 0x0000000900007223 */ /* 0x000fe20000000000 */
[----:B--2---:R-:W0:Y:S03]  /*1420*/  FCHK P1, R12, R3 ;  /* 0x000000030c007302 */ /* 0x004e260000020000 */
[----:B------:R-:W-:-:S04]  /*1430*/  FFMA R8, R0, R12, RZ ;  /* 0x0000000c00087223 */ /* 0x000fc800000000ff */
[----:B------:R-:W-:-:S04]  /*1440*/  FFMA R9, -R3, R8, R12 ;  /* 0x0000000803097223 */ /* 0x000fc8000000010c */
[----:B------:R-:W-:Y:S01]  /*1450*/  FFMA R9, R0, R9, R8 ;  /* 0x0000000900097223 */ /* 0x000fe20000000008 */
[----:B0-----:R-:W-:Y:S06]  /*1460*/  @!P1 BRA `(.L_x_20) ;  /* 0x0000000000109947 */ /* 0x001fec0003800000 */
[----:B------:R-:W-:Y:S01]  /*1470*/  IMAD.MOV.U32 R0, RZ, RZ, R12 ;  /* 0x000000ffff007224 */ /* 0x000fe200078e000c */
[----:B------:R-:W-:-:S07]  /*1480*/  MOV R14, 0x14a0 ;  /* 0x000014a0000e7802 */ /* 0x000fce0000000f00 */
[----:B------:R-:W-:Y:S05]  /*1490*/  CALL.REL.NOINC `($__internal_1_$__cuda_sm3x_div_rn_noftz_f32_slowpath) ;  /* 0x0000000400247944 */ /* 0x000fea0003c00000 */
[----:B------:R-:W-:-:S07]  /*14a0*/  IMAD.MOV.U32 R9, RZ, RZ, R17 ;  /* 0x000000ffff097224 */ /* 0x000fce00078e0011 */
.L_x_20:
[----:B------:R-:W-:Y:S05]  /*14b0*/  BSYNC.RECONVERGENT B0 ;  /* 0x0000000000007941 */ /* 0x000fea0003800200 */
.L_x_19:
[----:B------:R2:W-:Y:S01]  /*14c0*/  STG.E desc[UR10][R6.64], R9 ;  /* 0x0000000906007986 */ /* 0x0005e2000c10190a */
[----:B------:R-:W-:Y:S01]  /*14d0*/  UIADD3 UR5, UPT, UPT, UR7, UR5, URZ ;  /* 0x0000000507057290 */ /* 0x000fe2000fffe0ff */
[----:B------:R-:W-:Y:S11]  /*14e0*/  @P0 BRA `(.L_x_21) ;  /* 0xfffffffc00980947 */ /* 0x000ff6000383ffff */
[----:B------:R-:W-:Y:S05]  /*14f0*/  EXIT ;  /* 0x000000000000794d */ /* 0x000fea0003800000 */
        .weak           $__internal_0_$__cuda_sm20_div_u64
        .type           $__internal_0_$__cuda_sm20_div_u64,@function
        .size           $__internal_0_$__cuda_sm20_div_u64,($__internal_1_$__cuda_sm3x_div_rn_noftz_f32_slowpath - $__internal_0_$__cuda_sm20_div_u64)
$__internal_0_$__cuda_sm20_div_u64:
[----:B------:R-:W-:Y:S01]  /*1500*/  UMOV UR4, UR7 ;  /* 0x0000000700047c82 */ /* 0x000fe20008000000 */
[----:B------:R-:W-:Y:S02]  /*1510*/  UMOV UR5, URZ ;  /* 0x000000ff00057c82 */ /* 0x000fe40008000000 */
[----:B------:R-:W0:Y:S08]  /*1520*/  I2F.U64.RP R5, UR4 ;  /* 0x0000000400057d12 */ /* 0x000e300008309000 */
[----:B0-----:R-:W0:Y:S02]  /*1530*/  MUFU.RCP R5, R5 ;  /* 0x0000000500057308 */ /* 0x001e240000001000 */
[----:B0-----:R-:W-:-:S06]  /*1540*/  VIADD R6, R5, 0x1ffffffe ;  /* 0x1ffffffe05067836 */ /* 0x001fcc0000000000 */
[----:B------:R-:W0:Y:S02]  /*1550*/  F2I.U64.TRUNC R6, R6 ;  /* 0x0000000600067311 */ /* 0x000e24000020d800 */
[----:B0-----:R-:W-:-:S04]  /*1560*/  IMAD.WIDE.U32 R8, R6, UR7, RZ ;  /* 0x0000000706087c25 */ /* 0x001fc8000f8e00ff */
[----:B------:R-:W-:Y:S01]  /*1570*/  IMAD R9, R7, UR7, R9 ;  /* 0x0000000707097c24 */ /* 0x000fe2000f8e0209 */
[----:B------:R-:W-:-:S05]  /*1580*/  IADD3 R11, P0, PT, RZ, -R8, RZ ;  /* 0x80000008ff0b7210 */ /* 0x000fca0007f1e0ff */
[----:B------:R-:W-:-:S04]  /*1590*/  IMAD.HI.U32 R8, R6, R11, RZ ;  /* 0x0000000b06087227 */ /* 0x000fc800078e00ff */
[----:B------:R-:W-:Y:S01]  /*15a0*/  IMAD.X R13, RZ, RZ, ~R9, P0 ;  /* 0x000000ffff0d7224 */ /* 0x000fe200000e0e09 */
[----:B------:R-:W-:-:S03]  /*15b0*/  MOV R9, R6 ;  /* 0x0000000600097202 */ /* 0x000fc60000000f00 */
[-C--:B------:R-:W-:Y:S02]  /*15c0*/  IMAD R15, R7, R13.reuse, RZ ;  /* 0x0000000d070f7224 */ /* 0x080fe400078e02ff */
[----:B------:R-:W-:-:S04]  /*15d0*/  IMAD.WIDE.U32 R8, P0, R6, R13, R8 ;  /* 0x0000000d06087225 */ /* 0x000fc80007800008 */
[----:B------:R-:W-:-:S04]  /*15e0*/  IMAD.HI.U32 R5, R7, R13, RZ ;  /* 0x0000000d07057227 */ /* 0x000fc800078e00ff */
[----:B------:R-:W-:-:S04]  /*15f0*/  IMAD.HI.U32 R8, P1, R7, R11, R8 ;  /* 0x0000000b07087227 */ /* 0x000fc80007820008 */
[----:B------:R-:W-:Y:S01]  /*1600*/  IMAD.X R5, R5, 0x1, R7, P0 ;  /* 0x0000000105057824 */ /* 0x000fe200000e0607 */
[----:B------:R-:W-:-:S04]  /*1610*/  IADD3 R9, P2, PT, R15, R8, RZ ;  /* 0x000000080f097210 */ /* 0x000fc80007f5e0ff */
[----:B------:R-:W-:Y:S01]  /*1620*/  IADD3.X R5, PT, PT, RZ, RZ, R5, P2, P1 ;  /* 0x000000ffff057210 */ /* 0x000fe200017e2405 */
[----:B------:R-:W-:-:S04]  /*1630*/  IMAD.WIDE.U32 R6, R9, UR7, RZ ;  /* 0x0000000709067c25 */ /* 0x000fc8000f8e00ff */
[----:B------:R-:W-:Y:S01]  /*1640*/  IMAD R10, R5, UR7, R7 ;  /* 0x00000007050a7c24 */ /* 0x000fe2000f8e0207 */
[----:B------:R-:W-:Y:S02]  /*1650*/  IADD3 R11, P0, PT, RZ, -R6, RZ ;  /* 0x80000006ff0b7210 */ /* 0x000fe40007f1e0ff */
[----:B------:R-:W0:Y:S03]  /*1660*/  LDC.64 R6, c[0x0][0x390] ;  /* 0x0000e400ff067b82 */ /* 0x000e260000000a00 */
[----:B------:R-:W-:-:S04]  /*1670*/  IMAD.HI.U32 R8, R9, R11, RZ ;  /* 0x0000000b09087227 */ /* 0x000fc800078e00ff */
[----:B------:R-:W-:-:S04]  /*1680*/  IMAD.X R10, RZ, RZ, ~R10, P0 ;  /* 0x000000ffff0a7224 */ /* 0x000fc800000e0e0a */
[----:B------:R-:W-:-:S04]  /*1690*/  IMAD.WIDE.U32 R8, P0, R9, R10, R8 ;  /* 0x0000000a09087225 */ /* 0x000fc80007800008 */
[C---:B------:R-:W-:Y:S02]  /*16a0*/  IMAD R13, R5.reuse, R10, RZ ;  /* 0x0000000a050d7224 */ /* 0x040fe400078e02ff */
[----:B------:R-:W-:-:S04]  /*16b0*/  IMAD.HI.U32 R8, P1, R5, R11, R8 ;  /* 0x0000000b05087227 */ /* 0x000fc80007820008 */
[----:B------:R-:W-:Y:S01]  /*16c0*/  IMAD.HI.U32 R10, R5, R10, RZ ;  /* 0x0000000a050a7227 */ /* 0x000fe200078e00ff */
[----:B------:R-:W-:-:S03]  /*16d0*/  IADD3 R11, P2, PT, R13, R8, RZ ;  /* 0x000000080d0b7210 */ /* 0x000fc60007f5e0ff */
[----:B------:R-:W-:Y:S02]  /*16e0*/  IMAD.X R5, R10, 0x1, R5, P0 ;  /* 0x000000010a057824 */ /* 0x000fe400000e0605 */
[----:B0-----:R-:W-:-:S03]  /*16f0*/  IMAD.HI.U32 R8, R11, R6, RZ ;  /* 0x000000060b087227 */ /* 0x001fc600078e00ff */
[----:B------:R-:W-:Y:S01]  /*1700*/  IADD3.X R5, PT, PT, RZ, RZ, R5, P2, P1 ;  /* 0x000000ffff057210 */ /* 0x000fe200017e2405 */
[----:B------:R-:W-:Y:S02]  /*1710*/  IMAD.MOV.U32 R9, RZ, RZ, RZ ;  /* 0x000000ffff097224 */ /* 0x000fe400078e00ff */
[----:B------:R-:W-:-:S04]  /*1720*/  IMAD.WIDE.U32 R8, R11, R7, R8 ;  /* 0x000000070b087225 */ /* 0x000fc800078e0008 */
[C---:B------:R-:W-:Y:S02]  /*1730*/  IMAD R11, R5.reuse, R7, RZ ;  /* 0x00000007050b7224 */ /* 0x040fe400078e02ff */
[----:B------:R-:W-:-:S04]  /*1740*/  IMAD.HI.U32 R8, P0, R5, R6, R8 ;  /* 0x0000000605087227 */ /* 0x000fc80007800008 */
[----:B------:R-:W-:Y:S01]  /*1750*/  IMAD.HI.U32 R5, R5, R7, RZ ;  /* 0x0000000705057227 */ /* 0x000fe200078e00ff */
[----:B------:R-:W-:-:S04]  /*1760*/  IADD3 R10, P1, PT, R11, R8, RZ ;  /* 0x000000080b0a7210 */ /* 0x000fc80007f3e0ff */
[----:B------:R-:W-:Y:S01]  /*1770*/  IADD3.X R5, PT, PT, R5, RZ, RZ, P0, !PT ;  /* 0x000000ff05057210 */ /* 0x000fe200007fe4ff */
[----:B------:R-:W-:-:S04]  /*1780*/  IMAD.WIDE.U32 R8, R10, UR7, RZ ;  /* 0x000000070a087c25 */ /* 0x000fc8000f8e00ff */
[----:B------:R-:W-:Y:S01]  /*1790*/  IMAD.X R5, RZ, RZ, R5, P1 ;  /* 0x000000ffff057224 */ /* 0x000fe200008e0605 */
[----:B------:R-:W-:-:S03]  /*17a0*/  IADD3 R11, P0, PT, -R8, R6, RZ ;  /* 0x00000006080b7210 */ /* 0x000fc60007f1e1ff */
[----:B------:R-:W-:Y:S01]  /*17b0*/  IMAD R12, R5, UR7, R9 ;  /* 0x00000007050c7c24 */ /* 0x000fe2000f8e0209 */
[----:B------:R-:W-:Y:S02]  /*17c0*/  IADD3 R9, P2, PT, R10, 0x1, RZ ;  /* 0x000000010a097810 */ /* 0x000fe40007f5e0ff */
[----:B------:R-:W-:Y:S01]  /*17d0*/  IADD3 R6, P1, PT, R11, -UR7, RZ ;  /* 0x800000070b067c10 */ /* 0x000fe2000ff3e0ff */
[----:B------:R-:W-:Y:S01]  /*17e0*/  IMAD.X R12, R7, 0x1, ~R12, P0 ;  /* 0x00000001070c7824 */ /* 0x000fe200000e0e0c */
[----:B------:R-:W-:Y:S01]  /*17f0*/  ISETP.GE.U32.AND P0, PT, R11, UR7, PT ;  /* 0x000000070b007c0c */ /* 0x000fe2000bf06070 */
[----:B------:R-:W-:-:S03]  /*1800*/  IMAD.X R8, RZ, RZ, R5, P2 ;  /* 0x000000ffff087224 */ /* 0x000fc600010e0605 */
[C---:B------:R-:W-:Y:S02]  /*1810*/  ISETP.GE.U32.AND.EX P0, PT, R12.reuse, RZ, PT, P0 ;  /* 0x000000ff0c00720c */ /* 0x040fe40003f06100 */
[----:B------:R-:W-:Y:S02]  /*1820*/  IADD3.X R7, PT, PT, R12, -0x1, RZ, P1, !PT ;  /* 0xffffffff0c077810 */ /* 0x000fe40000ffe4ff */
[----:B------:R-:W-:Y:S02]  /*1830*/  SEL R6, R6, R11, P0 ;  /* 0x0000000b06067207 */ /* 0x000fe40000000000 */
[----:B------:R-:W-:Y:S02]  /*1840*/  SEL R9, R9, R10, P0 ;  /* 0x0000000a09097207 */ /* 0x000fe40000000000 */
[----:B------:R-:W-:Y:S02]  /*1850*/  SEL R7, R7, R12, P0 ;  /* 0x0000000c07077207 */ /* 0x000fe40000000000 */
[----:B------:R-:W-:Y:S01]  /*1860*/  SEL R8, R8, R5, P0 ;  /* 0x0000000508087207 */ /* 0x000fe20000000000 */
[----:B------:R-:W-:Y:S01]  /*1870*/  HFMA2 R5, -RZ, RZ, 0, 0 ;  /* 0x00000000ff057431 */ /* 0x000fe200000001ff */
[----:B------:R-:W-:-:S02]  /*1880*/  ISETP.GE.U32.AND P0, PT, R6, UR7, PT ;  /* 0x0000000706007c0c */ /* 0x000fc4000bf06070 */
[----:B------:R-:W-:Y:S02]  /*1890*/  IADD3 R6, P2, PT, R9, 0x1, RZ ;  /* 0x0000000109067810 */ /* 0x000fe40007f5e0ff */
[----:B------:R-:W-:Y:S02]  /*18a0*/  ISETP.GE.U32.AND.EX P0, PT, R7, RZ, PT, P0 ;  /* 0x000000ff0700720c */ /* 0x000fe40003f06100 */
[----:B------:R-:W-:Y:S01]  /*18b0*/  ISETP.NE.U32.AND P1, PT, RZ, UR7, PT ;  /* 0x00000007ff007c0c */ /* 0x000fe2000bf25070 */
[----:B------:R-:W-:Y:S01]  /*18c0*/  IMAD.X R7, RZ, RZ, R8, P2 ;  /* 0x000000ffff077224 */ /* 0x000fe200010e0608 */
[----:B------:R-:W-:Y:S02]  /*18d0*/  SEL R6, R6, R9, P0 ;  /* 0x0000000906067207 */ /* 0x000fe40000000000 */
[----:B------:R-:W-:Y:S02]  /*18e0*/  ISETP.NE.AND.EX P1, PT, RZ, RZ, PT, P1 ;  /* 0x000000ffff00720c */ /* 0x000fe40003f25310 */
[----:B------:R-:W-:-:S02]  /*18f0*/  SEL R7, R7, R8, P0 ;  /* 0x0000000807077207 */ /* 0x000fc40000000000 */
[----:B------:R-:W-:Y:S02]  /*1900*/  SEL R6, R6, 0xffffffff, P1 ;  /* 0xffffffff06067807 */ /* 0x000fe40000800000 */
[----:B------:R-:W-:Y:S01]  /*1910*/  SEL R7, R7, 0xffffffff, P1 ;  /* 0xffffffff07077807 */ /* 0x000fe20000800000 */
[----:B------:R-:W-:Y:S06]  /*1920*/  RET.REL.NODEC R4 `(_Z7softmaxPfS_m) ;  /* 0xffffffe404b47950 */ /* 0x000fec0003c3ffff */
        .weak           $__internal_1_$__cuda_sm3x_div_rn_noftz_f32_slowpath
        .type           $__internal_1_$__cuda_sm3x_div_rn_noftz_f32_slowpath,@function
        .size           $__internal_1_$__cuda_sm3x_div_rn_noftz_f32_slowpath,(.L_x_45 - $__internal_1_$__cuda_sm3x_div_rn_noftz_f32_slowpath)
$__internal_1_$__cuda_sm3x_div_rn_noftz_f32_slowpath:
[--C-:B------:R-:W-:Y:S01]  /*1930*/  SHF.R.U32.HI R15, RZ, 0x17, R3.reuse ;  /* 0x00000017ff0f7819 */ /* 0x100fe20000011603 */
[----:B------:R-:W-:Y:S01]  /*1940*/  BSSY.RECONVERGENT B1, `(.L_x_22) ;  /* 0x0000063000017945 */ /* 0x000fe20003800200 */
[----:B------:R-:W-:Y:S01]  /*1950*/  SHF.R.U32.HI R17, RZ, 0x17, R0 ;  /* 0x00000017ff117819 */ /* 0x000fe20000011600 */
[----:B------:R-:W-:Y:S01]  /*1960*/  IMAD.MOV.U32 R19, RZ, RZ, R3 ;  /* 0x000000ffff137224 */ /* 0x000fe200078e0003 */
[----:B------:R-:W-:Y:S02]  /*1970*/  LOP3.LUT R15, R15, 0xff, RZ, 0xc0, !PT ;  /* 0x000000ff0f0f7812 */ /* 0x000fe400078ec0ff */
[----:B------:R-:W-:-:S03]  /*1980*/  LOP3.LUT R17, R17, 0xff, RZ, 0xc0, !PT ;  /* 0x000000ff11117812 */ /* 0x000fc600078ec0ff */
[----:B------:R-:W-:Y:S02]  /*1990*/  VIADD R20, R15, 0xffffffff ;  /* 0xffffffff0f147836 */ /* 0x000fe40000000000 */
[----:B------:R-:W-:-:S03]  /*19a0*/  VIADD R18, R17, 0xffffffff ;  /* 0xffffffff11127836 */ /* 0x000fc60000000000 */
[----:B------:R-:W-:-:S04]  /*19b0*/  ISETP.GT.U32.AND P1, PT, R20, 0xfd, PT ;  /* 0x000000fd1400780c */ /* 0x000fc80003f24070 */
[----:B------:R-:W-:-:S13]  /*19c0*/  ISETP.GT.U32.OR P1, PT, R18, 0xfd, P1 ;  /* 0x000000fd1200780c */ /* 0x000fda0000f24470 */
[----:B------:R-:W-:Y:S01]  /*19d0*/  @!P1 IMAD.MOV.U32 R16, RZ, RZ, RZ ;  /* 0x000000ffff109224 */ /* 0x000fe200078e00ff */
[----:B------:R-:W-:Y:S06]  /*19e0*/  @!P1 BRA `(.L_x_23) ;  /* 0x00000000005c9947 */ /* 0x000fec0003800000 */
[----:B------:R-:W-:Y:S02]  /*19f0*/  FSETP.GTU.FTZ.AND P1, PT, |R0|, +INF , PT ;  /* 0x7f8000000000780b */ /* 0x000fe40003f3c200 */
[----:B------:R-:W-:-:S04]  /*1a00*/  FSETP.GTU.FTZ.AND P2, PT, |R3|, +INF , PT ;  /* 0x7f8000000300780b */ /* 0x000fc80003f5c200 */
[----:B------:R-:W-:-:S13]  /*1a10*/  PLOP3.LUT P1, PT, P1, P2, PT, 0xf8, 0x8f ;  /* 0x00000000008f781c */ /* 0x000fda0000f25f70 */
[----:B------:R-:W-:Y:S05]  /*1a20*/  @P1 BRA `(.L_x_24) ;  /* 0x00000004004c1947 */ /* 0x000fea0003800000 */
[----:B------:R-:W-:-:S13]  /*1a30*/  LOP3.LUT P1, RZ, R19, 0x7fffffff, R0, 0xc8, !PT ;  /* 0x7fffffff13ff7812 */ /* 0x000fda000782c800 */
[----:B------:R-:W-:Y:S05]  /*1a40*/  @!P1 BRA `(.L_x_25) ;  /* 0x00000004003c9947 */ /* 0x000fea0003800000 */
[C---:B------:R-:W-:Y:S02]  /*1a50*/  FSETP.NEU.FTZ.AND P3, PT, |R0|.reuse, +INF , PT ;  /* 0x7f8000000000780b */ /* 0x040fe40003f7d200 */
[----:B------:R-:W-:Y:S02]  /*1a60*/  FSETP.NEU.FTZ.AND P2, PT, |R3|, +INF , PT ;  /* 0x7f8000000300780b */ /* 0x000fe40003f5d200 */
[----:B------:R-:W-:-:S11]  /*1a70*/  FSETP.NEU.FTZ.AND P1, PT, |R0|, +INF , PT ;  /* 0x7f8000000000780b */ /* 0x000fd60003f3d200 */
[----:B------:R-:W-:Y:S05]  /*1a80*/  @!P2 BRA !P3, `(.L_x_25) ;  /* 0x00000004002ca947 */ /* 0x000fea0005800000 */
[----:B------:R-:W-:-:S04]  /*1a90*/  LOP3.LUT P3, RZ, R0, 0x7fffffff, RZ, 0xc0, !PT ;  /* 0x7fffffff00ff7812 */ /* 0x000fc8000786c0ff */
[----:B------:R-:W-:-:S13]  /*1aa0*/  PLOP3.LUT P2, PT, P2, P3, PT, 0x2f, 0xf2 ;  /* 0x0000000000f2781c */ /* 0x000fda0001746577 */
[----:B------:R-:W-:Y:S05]  /*1ab0*/  @P2 BRA `(.L_x_26) ;  /* 0x0000000400182947 */ /* 0x000fea0003800000 */
[----:B------:R-:W-:-:S04]  /*1ac0*/  LOP3.LUT P2, RZ, R19, 0x7fffffff, RZ, 0xc0, !PT ;  /* 0x7fffffff13ff7812 */ /* 0x000fc8000784c0ff */
[----:B------:R-:W-:-:S13]  /*1ad0*/  PLOP3.LUT P1, PT, P1, P2, PT, 0x2f, 0xf2 ;  /* 0x0000000000f2781c */ /* 0x000fda0000f24577 */
[----:B------:R-:W-:Y:S05]  /*1ae0*/  @P1 BRA `(.L_x_27) ;  /* 0x0000000400001947 */ /* 0x000fea0003800000 */
[----:B------:R-:W-:Y:S02]  /*1af0*/  ISETP.GE.AND P1, PT, R18, RZ, PT ;  /* 0x000000ff1200720c */ /* 0x000fe40003f26270 */
[----:B------:R-:W-:-:S11]  /*1b00*/  ISETP.GE.AND P2, PT, R20, RZ, PT ;  /* 0x000000ff1400720c */ /* 0x000fd60003f46270 */
[----:B------:R-:W-:Y:S01]  /*1b10*/  @P1 MOV R16, RZ ;  /* 0x000000ff00101202 */ /* 0x000fe20000000f00 */
[----:B------:R-:W-:Y:S02]  /*1b20*/  @!P1 IMAD.MOV.U32 R16, RZ, RZ, -0x40 ;  /* 0xffffffc0ff109424 */ /* 0x000fe400078e00ff */
[----:B------:R-:W-:Y:S01]  /*1b30*/  @!P1 FFMA R0, R0, 1.84467440737095516160e+19, RZ ;  /* 0x5f80000000009823 */ /* 0x000fe200000000ff */
[----:B------:R-:W-:Y:S01]  /*1b40*/  @!P2 FFMA R19, R3, 1.84467440737095516160e+19, RZ ;  /* 0x5f8000000313a823 */ /* 0x000fe200000000ff */
[----:B------:R-:W-:-:S07]  /*1b50*/  @!P2 VIADD R16, R16, 0x40 ;  /* 0x000000401010a836 */ /* 0x000fce0000000000 */
.L_x_23:
[----:B------:R-:W-:Y:S01]  /*1b60*/  LEA R18, R15, 0xc0800000, 0x17 ;  /* 0xc08000000f127811 */ /* 0x000fe200078eb8ff */
[----:B------:R-:W-:Y:S04]  /*1b70*/  BSSY.RECONVERGENT B2, `(.L_x_28) ;  /* 0x0000036000027945 */ /* 0x000fe80003800200 */
[----:B------:R-:W-:Y:S02]  /*1b80*/  IMAD.IADD R20, R19, 0x1, -R18 ;  /* 0x0000000113147824 */ /* 0x000fe400078e0a12 */
[----:B------:R-:W-:Y:S02]  /*1b90*/  VIADD R19, R17, 0xffffff81 ;  /* 0xffffff8111137836 */ /* 0x000fe40000000000 */
[----:B------:R-:W0:Y:S01]  /*1ba0*/  MUFU.RCP R18, R20 ;  /* 0x0000001400127308 */ /* 0x000e220000001000 */
[----:B------:R-:W-:Y:S01]  /*1bb0*/  FADD.FTZ R21, -R20, -RZ ;  /* 0x800000ff14157221 */ /* 0x000fe20000010100 */
[C---:B------:R-:W-:Y:S01]  /*1bc0*/  IMAD R0, R19.reuse, -0x800000, R0 ;  /* 0xff80000013007824 */ /* 0x040fe200078e0200 */
[----:B------:R-:W-:-:S04]  /*1bd0*/  IADD3 R19, PT, PT, R19, 0x7f, -R15 ;  /* 0x0000007f13137810 */ /* 0x000fc80007ffe80f */
[----:B------:R-:W-:Y:S01]  /*1be0*/  IADD3 R19, PT, PT, R19, R16, RZ ;  /* 0x0000001013137210 */ /* 0x000fe20007ffe0ff */
[----:B0-----:R-:W-:-:S04]  /*1bf0*/  FFMA R17, R18, R21, 1 ;  /* 0x3f80000012117423 */ /* 0x001fc80000000015 */
[----:B------:R-:W-:-:S04]  /*1c00*/  FFMA R17, R18, R17, R18 ;  /* 0x0000001112117223 */ /* 0x000fc80000000012 */
[----:B------:R-:W-:-:S04]  /*1c10*/  FFMA R18, R0, R17, RZ ;  /* 0x0000001100127223 */ /* 0x000fc800000000ff */
[----:B------:R-:W-:-:S04]  /*1c20*/  FFMA R22, R21, R18, R0 ;  /* 0x0000001215167223 */ /* 0x000fc80000000000 */
[----:B------:R-:W-:-:S04]  /*1c30*/  FFMA R18, R17, R22, R18 ;  /* 0x0000001611127223 */ /* 0x000fc80000000012 */
[----:B------:R-:W-:-:S04]  /*1c40*/  FFMA R21, R21, R18, R0 ;  /* 0x0000001215157223 */ /* 0x000fc80000000000 */
[----:B------:R-:W-:-:S05]  /*1c50*/  FFMA R0, R17, R21, R18 ;  /* 0x0000001511007223 */ /* 0x000fca0000000012 */
[----:B------:R-:W-:-:S04]  /*1c60*/  SHF.R.U32.HI R15, RZ, 0x17, R0 ;  /* 0x00000017ff0f7819 */ /* 0x000fc80000011600 */
[----:B------:R-:W-:-:S05]  /*1c70*/  LOP3.LUT R15, R15, 0xff, RZ, 0xc0, !PT ;  /* 0x000000ff0f0f7812 */ /* 0x000fca00078ec0ff */
[----:B------:R-:W-:-:S04]  /*1c80*/  IMAD.IADD R15, R15, 0x1, R19 ;  /* 0x000000010f0f7824 */ /* 0x000fc800078e0213 */
[----:B------:R-:W-:-:S05]  /*1c90*/  VIADD R16, R15, 0xffffffff ;  /* 0xffffffff0f107836 */ /* 0x000fca0000000000 */
[----:B------:R-:W-:-:S13]  /*1ca0*/  ISETP.GE.U32.AND P1, PT, R16, 0xfe, PT ;  /* 0x000000fe1000780c */ /* 0x000fda0003f26070 */
[----:B------:R-:W-:Y:S05]  /*1cb0*/  @!P1 BRA `(.L_x_29) ;  /* 0x0000000000809947 */ /* 0x000fea0003800000 */
[----:B------:R-:W-:-:S13]  /*1cc0*/  ISETP.GT.AND P1, PT, R15, 0xfe, PT ;  /* 0x000000fe0f00780c */ /* 0x000fda0003f24270 */
[----:B------:R-:W-:Y:S05]  /*1cd0*/  @P1 BRA `(.L_x_30) ;  /* 0x00000000006c1947 */ /* 0x000fea0003800000 */
[----:B------:R-:W-:-:S13]  /*1ce0*/  ISETP.GE.AND P1, PT, R15, 0x1, PT ;  /* 0x000000010f00780c */ /* 0x000fda0003f26270 */
[----:B------:R-:W-:Y:S05]  /*1cf0*/  @P1 BRA `(.L_x_31) ;  /* 0x0000000000741947 */ /* 0x000fea0003800000 */
[----:B------:R-:W-:Y:S02]  /*1d00*/  ISETP.GE.AND P1, PT, R15, -0x18, PT ;  /* 0xffffffe80f00780c */ /* 0x000fe40003f26270 */
[----:B------:R-:W-:-:S11]  /*1d10*/  LOP3.LUT R0, R0, 0x80000000, RZ, 0xc0, !PT ;  /* 0x8000000000007812 */ /* 0x000fd600078ec0ff */
[----:B------:R-:W-:Y:S05]  /*1d20*/  @!P1 BRA `(.L_x_31) ;  /* 0x0000000000689947 */ /* 0x000fea0003800000 */
[-CC-:B------:R-:W-:Y:S01]  /*1d30*/  FFMA.RZ R16, R17, R21.reuse, R18.reuse ;  /* 0x0000001511107223 */ /* 0x180fe2000000c012 */
[C---:B------:R-:W-:Y:S02]  /*1d40*/  ISETP.NE.AND P3, PT, R15.reuse, RZ, PT ;  /* 0x000000ff0f00720c */ /* 0x040fe40003f65270 */
[----:B------:R-:W-:Y:S02]  /*1d50*/  ISETP.NE.AND P2, PT, R15, RZ, PT ;  /* 0x000000ff0f00720c */ /* 0x000fe40003f45270 */
[----:B------:R-:W-:Y:S01]  /*1d60*/  LOP3.LUT R19, R16, 0x7fffff, RZ, 0xc0, !PT ;  /* 0x007fffff10137812 */ /* 0x000fe200078ec0ff */
[CCC-:B------:R-:W-:Y:S01]  /*1d70*/  FFMA.RP R16, R17.reuse, R21.reuse, R18.reuse ;  /* 0x0000001511107223 */ /* 0x1c0fe20000008012 */
[----:B------:R-:W-:Y:S01]  /*1d80*/  FFMA.RM R17, R17, R21, R18 ;  /* 0x0000001511117223 */ /* 0x000fe20000004012 */
[----:B------:R-:W-:Y:S01]  /*1d90*/  VIADD R18, R15, 0x20 ;  /* 0x000000200f127836 */ /* 0x000fe20000000000 */
[----:B------:R-:W-:Y:S01]  /*1da0*/  LOP3.LUT R19, R19, 0x800000, RZ, 0xfc, !PT ;  /* 0x0080000013137812 */ /* 0x000fe200078efcff */
[----:B------:R-:W-:-:S02]  /*1db0*/  IMAD.MOV R15, RZ, RZ, -R15 ;  /* 0x000000ffff0f7224 */ /* 0x000fc400078e0a0f */
[----:B------:R-:W-:Y:S02]  /*1dc0*/  FSETP.NEU.FTZ.AND P1, PT, R16, R17, PT ;  /* 0x000000111000720b */ /* 0x000fe40003f3d000 */
[----:B------:R-:W-:Y:S02]  /*1dd0*/  SHF.L.U32 R18, R19, R18, RZ ;  /* 0x0000001213127219 */ /* 0x000fe400000006ff */
[----:B------:R-:W-:Y:S02]  /*1de0*/  SEL R16, R15, RZ, P3 ;  /* 0x000000ff0f107207 */ /* 0x000fe40001800000 */
[----:B------:R-:W-:Y:S02]  /*1df0*/  ISETP.NE.AND P2, PT, R18, RZ, P2 ;  /* 0x000000ff1200720c */ /* 0x000fe40001745270 */
[----:B------:R-:W-:Y:S02]  /*1e00*/  SHF.R.U32.HI R16, RZ, R16, R19 ;  /* 0x00000010ff107219 */ /* 0x000fe40000011613 */
[----:B------:R-:W-:-:S02]  /*1e10*/  PLOP3.LUT P1, PT, P1, P2, PT, 0xf8, 0x8f ;  /* 0x00000000008f781c */ /* 0x000fc40000f25f70 */
[----:B------:R-:W-:Y:S02]  /*1e20*/  SHF.R.U32.HI R18, RZ, 0x1, R16 ;  /* 0x00000001ff127819 */ /* 0x000fe40000011610 */
[----:B------:R-:W-:-:S04]  /*1e30*/  SEL R15, RZ, 0x1, !P1 ;  /* 0x00000001ff0f7807 */ /* 0x000fc80004800000 */
[----:B------:R-:W-:-:S04]  /*1e40*/  LOP3.LUT R15, R15, 0x1, R18, 0xf8, !PT ;  /* 0x000000010f0f7812 */ /* 0x000fc800078ef812 */
[----:B------:R-:W-:-:S04]  /*1e50*/  LOP3.LUT R15, R15, R16, RZ, 0xc0, !PT ;  /* 0x000000100f0f7212 */ /* 0x000fc800078ec0ff */
[----:B------:R-:W-:-:S04]  /*1e60*/  IADD3 R15, PT, PT, R18, R15, RZ ;  /* 0x0000000f120f7210 */ /* 0x000fc80007ffe0ff */
[----:B------:R-:W-:Y:S01]  /*1e70*/  LOP3.LUT R0, R15, R0, RZ, 0xfc, !PT ;  /* 0x000000000f007212 */ /* 0x000fe200078efcff */
[----:B------:R-:W-:Y:S06]  /*1e80*/  BRA `(.L_x_31) ;  /* 0x0000000000107947 */ /* 0x000fec0003800000 */
.L_x_30:
[----:B------:R-:W-:-:S04]  /*1e90*/  LOP3.LUT R0, R0, 0x80000000, RZ, 0xc0, !PT ;  /* 0x8000000000007812 */ /* 0x000fc800078ec0ff */
[----:B------:R-:W-:Y:S01]  /*1ea0*/  LOP3.LUT R0, R0, 0x7f800000, RZ, 0xfc, !PT ;  /* 0x7f80000000007812 */ /* 0x000fe200078efcff */
[----:B------:R-:W-:Y:S06]  /*1eb0*/  BRA `(.L_x_31) ;  /* 0x0000000000047947 */ /* 0x000fec0003800000 */
.L_x_29:
[----:B------:R-:W-:-:S07]  /*1ec0*/  IMAD R0, R19, 0x800000, R0 ;  /* 0x0080000013007824 */ /* 0x000fce00078e0200 */
.L_x_31:
[----:B------:R-:W-:Y:S05]  /*1ed0*/  BSYNC.RECONVERGENT B2 ;  /* 0x0000000000027941 */ /* 0x000fea0003800200 */
.L_x_28:
[----:B------:R-:W-:Y:S05]  /*1ee0*/  BRA `(.L_x_32) ;  /* 0x0000000000207947 */ /* 0x000fea0003800000 */
.L_x_27:
[----:B------:R-:W-:-:S04]  /*1ef0*/  LOP3.LUT R0, R19, 0x80000000, R0, 0x48, !PT ;  /* 0x8000000013007812 */ /* 0x000fc800078e4800 */
[----:B------:R-:W-:Y:S01]  /*1f00*/  LOP3.LUT R0, R0, 0x7f800000, RZ, 0xfc, !PT ;  /* 0x7f80000000007812 */ /* 0x000fe200078efcff */
[----:B------:R-:W-:Y:S06]  /*1f10*/  BRA `(.L_x_32) ;  /* 0x0000000000147947 */ /* 0x000fec0003800000 */
.L_x_26:
[----:B------:R-:W-:Y:S01]  /*1f20*/  LOP3.LUT R0, R19, 0x80000000, R0, 0x48, !PT ;  /* 0x8000000013007812 */ /* 0x000fe200078e4800 */
[----:B------:R-:W-:Y:S06]  /*1f30*/  BRA `(.L_x_32) ;  /* 0x00000000000c7947 */ /* 0x000fec0003800000 */
.L_x_25:
[----:B------:R-:W0:Y:S01]  /*1f40*/  MUFU.RSQ R0, -QNAN ;  /* 0xffc0000000007908 */ /* 0x000e220000001400 */
[----:B------:R-:W-:Y:S05]  /*1f50*/  BRA `(.L_x_32) ;  /* 0x0000000000047947 */ /* 0x000fea0003800000 */
.L_x_24:
[----:B------:R-:W-:-:S07]  /*1f60*/  FADD.FTZ R0, R0, R3 ;  /* 0x0000000300007221 */ /* 0x000fce0000010000 */
.L_x_32:
[----:B------:R-:W-:Y:S05]  /*1f70*/  BSYNC.RECONVERGENT B1 ;  /* 0x0000000000017941 */ /* 0x000fea0003800200 */
.L_x_22:
[----:B------:R-:W-:Y:S02]  /*1f80*/  IMAD.MOV.U32 R15, RZ, RZ, 0x0 ;  /* 0x00000000ff0f7424 */ /* 0x000fe400078e00ff */
[----:B0-----:R-:W-:Y:S02]  /*1f90*/  IMAD.MOV.U32 R17, RZ, RZ, R0 ;  /* 0x000000ffff117224 */ /* 0x001fe400078e0000 */
[----:B------:R-:W-:Y:S05]  /*1fa0*/  RET.REL.NODEC R14 `(_Z7softmaxPfS_m) ;  /* 0xffffffe00e147950 */ /* 0x000fea0003c3ffff */
.L_x_33:
[----:B------:R-:W-:-:S00]  /*1fb0*/  BRA `(.L_x_33) ;  /* 0xfffffffc00fc7947 */ /* 0x000fc0000383ffff */
[----:B------:R-:W-:-:S00]  /*1fc0*/  NOP ;  /* 0x0000000000007918 */ /* 0x000fc00000000000 */
        /* <DEDUP_REMOVED lines=11> */
.L_x_45:


//--------------------- .text._Z8row_sumsPKfPfm   --------------------------
	.section	.text._Z8row_sumsPKfPfm,"ax",@progbits
	.align	128
        .global         _Z8row_sumsPKfPfm
        .type           _Z8row_sumsPKfPfm,@function
        .size           _Z8row_sumsPKfPfm,(.L_x_46 - _Z8row_sumsPKfPfm)
        .other          _Z8row_sumsPKfPfm,@"STO_CUDA_ENTRY STV_DEFAULT"
_Z8row_sumsPKfPfm:
.text._Z8row_sumsPKfPfm:
[----:B------:R-:W-:Y:S01]  /*0000*/  LDC R1, c[0x0][0x37c] ;  /* 0x0000df00ff017b82 */ /* 0x000fe20000000800 */
[----:B------:R-:W0:Y:S07]  /*0010*/  S2R R4, SR_TID.X ;  /* 0x0000000000047919 */ /* 0x000e2e0000002100 */
[----:B------:R-:W1:Y:S01]  /*0020*/  S2UR UR5, SR_CgaCtaId ;  /* 0x00000000000579c3 */ /* 0x000e620000008800 */
[----:B------:R-:W-:Y:S02]  /*0030*/  UMOV UR4, 0x400 ;  /* 0x0000040000047882 */ /* 0x000fe40000000000 */
[----:B-1----:R-:W-:Y:S01]  /*0040*/  ULEA UR4, UR5, UR4, 0x18 ;  /* 0x0000000405047291 */ /* 0x002fe2000f8ec0ff */
[----:B------:R-:W1:Y:S05]  /*0050*/  LDCU UR5, c[0x0][0x394] ;  /* 0x00007280ff0577ac */ /* 0x000e6a0008000800 */
[----:B0-----:R-:W-:-:S05]  /*0060*/  LEA R0, R4, UR4, 0x2 ;  /* 0x0000000404007c11 */ /* 0x001fca000f8e10ff */
[----:B------:R-:W0:Y:S01]  /*0070*/  LDCU UR4, c[0x0][0x360] ;  /* 0x00006c00ff0477ac */ /* 0x000e220008000800 */
[----:B------:R2:W-:Y:S01]  /*0080*/  STS [R0], RZ ;  /* 0x000000ff00007388 */ /* 0x0005e20000000800 */
[----:B-1----:R-:W-:Y:S01]  /*0090*/  UISETP.NE.U32.AND UP0, UPT, UR5, URZ, UPT ;  /* 0x000000ff0500728c */ /* 0x002fe2000bf05070 */
[----:B0-----:R-:W-:-:S08]  /*00a0*/  IMAD.U32 R14, RZ, RZ, UR4 ;  /* 0x00000004ff0e7e24 */ /* 0x001fd0000f8e00ff */
[----:B--2---:R-:W-:Y:S05]  /*00b0*/  BRA.U UP0, `(.L_x_34) ;  /* 0x0000000100587547 */ /* 0x004fea000b800000 */
        /* <DEDUP_REMOVED lines=15> */
[----:B------:R-:W-:Y:S02]  /*01b0*/  @P0 VIADD R6, R6, -UR4 ;  /* 0x8000000406060c36 */ /* 0x000fe40008000000 */
[----:B------:R-:W-:-:S03]  /*01c0*/  @P0 VIADD R3, R3, 0x1 ;  /* 0x0000000103030836 */ /* 0x000fc60000000000 */
[----:B------:R-:W-:-:S13]  /*01d0*/  ISETP.GE.U32.AND P1, PT, R6, UR4, PT ;  /* 0x0000000406007c0c */ /* 0x000fda000bf26070 */
[----:B------:R-:W-:Y:S01]  /*01e0*/  @P1 VIADD R3, R3, 0x1 ;  /* 0x0000000103031836 */ /* 0x000fe20000000000 */
[----:B------:R-:W-:-:S04]  /*01f0*/  @!P2 LOP3.LUT R3, RZ, UR4, RZ, 0x33, !PT ;  /* 0x00000004ff03ac12 */ /* 0x000fc8000f8e33ff */
[----:B------:R-:W-:Y:S01]  /*0200*/  MOV R6, R3 ;  /* 0x0000000300067202 */ /* 0x000fe20000000f00 */
[----:B------:R-:W-:Y:S06]  /*0210*/  BRA `(.L_x_35) ;  /* 0x0000000000087947 */ /* 0x000fec0003800000 */
.L_x_34:
[----:B------:R-:W-:-:S07]  /*0220*/  MOV R2, 0x240 ;  /* 0x0000024000027802 */ /* 0x000fce0000000f00 */
[----:B------:R-:W-:Y:S05]  /*0230*/  CALL.REL.NOINC `($__internal_2_$__cuda_sm20_div_u64) ;  /* 0x0000000400a07944 */ /* 0x000fea0003c00000 */
.L_x_35:
        /* <DEDUP_REMOVED lines=11> */
[----:B------:R-:W-:Y:S01]  /*02f0*/  UMOV UR4, URZ ;  /* 0x000000ff00047c82 */ /* 0x000fe20008000000 */
[C---:B------:R-:W-:Y:S01]  /*0300*/  ISETP.GE.U32.AND.EX P2, PT, R7.reuse, RZ, PT, P2 ;  /* 0x000000ff0700720c */ /* 0x040fe20003f46120 */
[----:B------:R-:W-:Y:S01]  /*0310*/  IMAD.MOV.U32 R29, RZ, RZ, RZ ;  /* 0x000000ffff1d7224 */ /* 0x000fe200078e00ff */
[----:B------:R-:W-:Y:S02]  /*0320*/  SEL R19, R6, 0x1, P1 ;  /* 0x0000000106137807 */ /* 0x000fe40000800000 */
[----:B------:R-:W-:-:S02]  /*0330*/  SEL R18, R7, RZ, P1 ;  /* 0x000000ff07127207 */ /* 0x000fc40000800000 */
[----:B------:R-:W-:-:S04]  /*0340*/  LOP3.LUT R15, R19, 0x3, RZ, 0xc0, !PT ;  /* 0x00000003130f7812 */ /* 0x000fc800078ec0ff */
[----:B------:R-:W-:-:S04]  /*0350*/  ISETP.NE.U32.AND P0, PT, R15, RZ, PT ;  /* 0x000000ff0f00720c */ /* 0x000fc80003f05070 */
[----:B------:R-:W-:Y:S01]  /*0360*/  ISETP.NE.AND.EX P0, PT, R16, RZ, PT, P0 ;  /* 0x000000ff1000720c */ /* 0x000fe20003f05300 */
[----:B0-----:R-:W-:-:S04]  /*0370*/  IMAD.WIDE.U32 R2, R17, UR8, R4 ;  /* 0x0000000811027c25 */ /* 0x001fc8000f8e0004 */
[----:B------:R-:W-:Y:S01]  /*0380*/  IMAD R17, R17, UR9, R3 ;  /* 0x0000000911117c24 */ /* 0x000fe2000f8e0203 */
[----:B------:R-:W-:Y:S07]  /*0390*/  @!P2 BRA `(.L_x_37) ;  /* 0x0000000000a8a947 */ /* 0x000fee0003800000 */
[----:B------:R-:W-:Y:S01]  /*03a0*/  HFMA2 R21, -RZ, RZ, 0, 0 ;  /* 0x00000000ff157431 */ /* 0x000fe200000001ff */
[----:B------:R-:W-:Y:S01]  /*03b0*/  LOP3.LUT R19, R19, 0xfffffffc, RZ, 0xc0, !PT ;  /* 0xfffffffc13137812 */ /* 0x000fe200078ec0ff */
[C---:B------:R-:W-:Y:S01]  /*03c0*/  IMAD.SHL.U32 R25, R14.reuse, 0x2, RZ ;  /* 0x000000020e197824 */ /* 0x040fe200078e00ff */
[----:B------:R-:W0:Y:S01]  /*03d0*/  LDCU.64 UR8, c[0x0][0x380] ;  /* 0x00007000ff0877ac */ /* 0x000e220008000a00 */
[----:B------:R-:W-:Y:S02]  /*03e0*/  IMAD R23, R14, 0x3, RZ ;  /* 0x000000030e177824 */ /* 0x000fe400078e02ff */
[----:B------:R-:W-:Y:S01]  /*03f0*/  IMAD.MOV.U32 R29, RZ, RZ, RZ ;  /* 0x000000ffff1d7224 */ /* 0x000fe200078e00ff */
[----:B------:R-:W-:Y:S01]  /*0400*/  UMOV UR4, URZ ;  /* 0x000000ff00047c82 */ /* 0x000fe20008000000 */
[----:B------:R-:W-:-:S07]  /*0410*/  IMAD.MOV.U32 R27, RZ, RZ, R14 ;  /* 0x000000ffff1b7224 */ /* 0x000fce00078e000e */
.L_x_38:
[-C--:B------:R-:W-:Y:S02]  /*0420*/  IADD3 R6, P2, PT, R21, R2.reuse, RZ ;  /* 0x0000000215067210 */ /* 0x080fe40007f5e0ff */
[-C--:B------:R-:W-:Y:S02]  /*0430*/  IADD3 R7, P1, PT, R27, R2.reuse, RZ ;  /* 0x000000021b077210 */ /* 0x080fe40007f3e0ff */
[----:B0-----:R-:W-:Y:S01]  /*0440*/  LEA R10, P3, R6, UR8, 0x2 ;  /* 0x00000008060a7c11 */ /* 0x001fe2000f8610ff */
[--C-:B------:R-:W-:Y:S01]  /*0450*/  IMAD.X R11, RZ, RZ, R17.reuse, P2 ;  /* 0x000000ffff0b7224 */ /* 0x100fe200010e0611 */
[----:B------:R-:W-:Y:S01]  /*0460*/  IADD3 R9, P2, PT, R25, R2, RZ ;  /* 0x0000000219097210 */ /* 0x000fe20007f5e0ff */
[----:B------:R-:W-:-:S03]  /*0470*/  IMAD.X R20, RZ, RZ, R17, P1 ;  /* 0x000000ffff147224 */ /* 0x000fc600008e0611 */
[----:B------:R-:W-:Y:S01]  /*0480*/  LEA.HI.X R11, R6, UR9, R11, 0x2, P3 ;  /* 0x00000009060b7c11 */ /* 0x000fe200098f140b */
[--C-:B------:R-:W-:Y:S01]  /*0490*/  IMAD.X R12, RZ, RZ, R17.reuse, P2 ;  /* 0x000000ffff0c7224 */ /* 0x100fe200010e0611 */
[----:B------:R-:W-:Y:S02]  /*04a0*/  LEA R6, P1, R7, UR8, 0x2 ;  /* 0x0000000807067c11 */ /* 0x000fe4000f8210ff */
[----:B------:R-:W-:Y:S01]  /*04b0*/  LEA R8, P2, R9, UR8, 0x2 ;  /* 0x0000000809087c11 */ /* 0x000fe2000f8410ff */
[----:B------:R-:W2:Y:S01]  /*04c0*/  LDG.E R10, desc[UR6][R10.64] ;  /* 0x000000060a0a7981 */ /* 0x000ea2000c1e1900 */
[----:B------:R-:W-:Y:S02]  /*04d0*/  LEA.HI.X R7, R7, UR9, R20, 0x2, P1 ;  /* 0x0000000907077c11 */ /* 0x000fe400088f1414 */
[----:B------:R-:W-:Y:S02]  /*04e0*/  IADD3 R13, P1, PT, R23, R2, RZ ;  /* 0x00000002170d7210 */ /* 0x000fe40007f3e0ff */
[----:B------:R-:W-:Y:S01]  /*04f0*/  LEA.HI.X R9, R9, UR9, R12, 0x2, P2 ;  /* 0x0000000909097c11 */ /* 0x000fe200090f140c */
[----:B------:R-:W3:Y:S02]  /*0500*/  LDG.E R6, desc[UR6][R6.64] ;  /* 0x0000000606067981 */ /* 0x000ee4000c1e1900 */
[----:B------:R-:W-:Y:S01]  /*0510*/  IMAD.X R20, RZ, RZ, R17, P1 ;  /* 0x000000ffff147224 */ /* 0x000fe200008e0611 */
[C---:B------:R-:W-:Y:S01]  /*0520*/  LEA R12, P1, R13.reuse, UR8, 0x2 ;  /* 0x000000080d0c7c11 */ /* 0x040fe2000f8210ff */
[----:B------:R-:W4:Y:S03]  /*0530*/  LDG.E R8, desc[UR6][R8.64] ;  /* 0x0000000608087981 */ /* 0x000f26000c1e1900 */
[----:B------:R-:W-:-:S05]  /*0540*/  LEA.HI.X R13, R13, UR9, R20, 0x2, P1 ;  /* 0x000000090d0d7c11 */ /* 0x000fca00088f1414 */
[----:B------:R-:W5:Y:S01]  /*0550*/  LDG.E R12, desc[UR6][R12.64] ;  /* 0x000000060c0c7981 */ /* 0x000f62000c1e1900 */
[----:B------:R-:W-:-:S04]  /*0560*/  IADD3 R19, P1, PT, R19, -0x4, RZ ;  /* 0xfffffffc13137810 */ /* 0x000fc80007f3e0ff */
[----:B------:R-:W-:Y:S02]  /*0570*/  IADD3.X R18, PT, PT, R18, -0x1, RZ, P1, !PT ;  /* 0xffffffff12127810 */ /* 0x000fe40000ffe4ff */
[----:B------:R-:W-:-:S04]  /*0580*/  ISETP.NE.U32.AND P1, PT, R19, RZ, PT ;  /* 0x000000ff1300720c */ /* 0x000fc80003f25070 */
[----:B------:R-:W-:Y:S01]  /*0590*/  ISETP.NE.AND.EX P1, PT, R18, RZ, PT, P1 ;  /* 0x000000ff1200720c */ /* 0x000fe20003f25310 */
[----:B------:R-:W-:Y:S01]  /*05a0*/  UIADD3 UR4, UPT, UPT, UR4, 0x4, URZ ;  /* 0x0000000404047890 */ /* 0x000fe2000fffe0ff */
[C---:B------:R-:W-:Y:S01]  /*05b0*/  IMAD R21, R14.reuse, 0x4, R21 ;  /* 0x000000040e157824 */ /* 0x040fe200078e0215 */
[C---:B------:R-:W-:Y:S01]  /*05c0*/  LEA R27, R14.reuse, R27, 0x2 ;  /* 0x0000001b0e1b7211 */ /* 0x040fe200078e10ff */
[C---:B------:R-:W-:Y:S02]  /*05d0*/  IMAD R25, R14.reuse, 0x4, R25 ;  /* 0x000000040e197824 */ /* 0x040fe400078e0219 */
[----:B------:R-:W-:Y:S02]  /*05e0*/  IMAD R23, R14, 0x4, R23 ;  /* 0x000000040e177824 */ /* 0x000fe400078e0217 */
[----:B--2---:R-:W-:-:S04]  /*05f0*/  FADD R29, R10, R29 ;  /* 0x0000001d0a1d7221 */ /* 0x004fc80000000000 */
[----:B---3--:R-:W-:-:S04]  /*0600*/  FADD R29, R29, R6 ;  /* 0x000000061d1d7221 */ /* 0x008fc80000000000 */
[----:B----4-:R-:W-:-:S04]  /*0610*/  FADD R29, R29, R8 ;  /* 0x000000081d1d7221 */ /* 0x010fc80000000000 */
[----:B-----5:R-:W-:Y:S01]  /*0620*/  FADD R29, R29, R12 ;  /* 0x0000000c1d1d7221 */ /* 0x020fe20000000000 */
[----:B------:R-:W-:Y:S06]  /*0630*/  @P1 BRA `(.L_x_38) ;  /* 0xfffffffc00781947 */ /* 0x000fec000383ffff */
.L_x_37:
[----:B------:R-:W-:Y:S05]  /*0640*/  @!P0 BRA `(.L_x_39) ;  /* 0x0000000000388947 */ /* 0x000fea0003800000 */
[----:B------:R-:W-:Y:S01]  /*0650*/  IMAD R9, R14, UR4, RZ ;  /* 0x000000040e097c24 */ /* 0x000fe2000f8e02ff */
[----:B------:R-:W0:Y:S06]  /*0660*/  LDCU.64 UR8, c[0x0][0x380] ;  /* 0x00007000ff0877ac */ /* 0x000e2c0008000a00 */
.L_x_40:
[----:B------:R-:W-:-:S05]  /*0670*/  IADD3 R7, P0, PT, R9, R2, RZ ;  /* 0x0000000209077210 */ /* 0x000fca0007f1e0ff */
[----:B------:R-:W-:Y:S01]  /*0680*/  IMAD.X R8, RZ, RZ, R17, P0 ;  /* 0x000000ffff087224 */ /* 0x000fe200000e0611 */
[----:B0-----:R-:W-:-:S04]  /*0690*/  LEA R6, P0, R7, UR8, 0x2 ;  /* 0x0000000807067c11 */ /* 0x001fc8000f8010ff */
[----:B------:R-:W-:-:S05]  /*06a0*/  LEA.HI.X R7, R7, UR9, R8, 0x2, P0 ;  /* 0x0000000907077c11 */ /* 0x000fca00080f1408 */
[----:B------:R-:W2:Y:S01]  /*06b0*/  LDG.E R6, desc[UR6][R6.64] ;  /* 0x0000000606067981 */ /* 0x000ea2000c1e1900 */
[----:B------:R-:W-:Y:S01]  /*06c0*/  IADD3 R15, P0, PT, R15, -0x1, RZ ;  /* 0xffffffff0f0f7810 */ /* 0x000fe20007f1e0ff */
[----:B------:R-:W-:-:S03]  /*06d0*/  IMAD.IADD R9, R14, 0x1, R9 ;  /* 0x000000010e097824 */ /* 0x000fc600078e0209 */
[----:B------:R-:W-:Y:S02]  /*06e0*/  IADD3.X R16, PT, PT, R16, -0x1, RZ, P0, !PT ;  /* 0xffffffff10107810 */ /* 0x000fe400007fe4ff */
[----:B------:R-:W-:-:S04]  /*06f0*/  ISETP.NE.U32.AND P0, PT, R15, RZ, PT ;  /* 0x000000ff0f00720c */ /* 0x000fc80003f05070 */
[----:B------:R-:W-:Y:S01]  /*0700*/  ISETP.NE.AND.EX P0, PT, R16, RZ, PT, P0 ;  /* 0x000000ff1000720c */ /* 0x000fe20003f05300 */
[----:B--2---:R-:W-:-:S12]  /*0710*/  FADD R29, R6, R29 ;  /* 0x0000001d061d7221 */ /* 0x004fd80000000000 */
[----:B------:R-:W-:Y:S05]  /*0720*/  @P0 BRA `(.L_x_40) ;  /* 0xfffffffc00d00947 */ /* 0x000fea000383ffff */
.L_x_39:
[----:B------:R0:W-:Y:S02]  /*0730*/  STS [R0], R29 ;  /* 0x0000001d00007388 */ /* 0x0001e40000000800 */
.L_x_36:
[----:B------:R-:W-:Y:S02]  /*0740*/  ISETP.GE.U32.AND P0, PT, R14, 0x2, PT ;  /* 0x000000020e00780c */ /* 0x000fe40003f06070 */
[----:B------:R-:W-:-:S11]  /*0750*/  ISETP.NE.AND P1, PT, R4, RZ, PT ;  /* 0x000000ff0400720c */ /* 0x000fd60003f25270 */
[----:B------:R-:W-:Y:S05]  /*0760*/  @!P0 BRA `(.L_x_41) ;  /* 0x00000000002c8947 */ /* 0x000fea0003800000 */
.L_x_42:
        /* <DEDUP_REMOVED lines=8> */
[----:B------:R-:W-:Y:S01]  /*07f0*/  ISETP.GT.U32.AND P0, PT, R14, 0x3, PT ;  /* 0x000000030e00780c */ /* 0x000fe20003f04070 */
[----:B------:R-:W-:-:S12]  /*0800*/  IMAD.MOV.U32 R14, RZ, RZ, R7 ;  /* 0x000000ffff0e7224 */ /* 0x000fd800078e0007 */
[----:B-1----:R-:W-:Y:S05]  /*0810*/  @P0 BRA `(.L_x_42) ;  /* 0xfffffffc00d40947 */ /* 0x002fea000383ffff */
.L_x_41:
[----:B------:R-:W-:Y:S05]  /*0820*/  @P1 EXIT ;  /* 0x000000000000194d */ /* 0x000fea0003800000 */
[----:B------:R-:W1:Y:S01]  /*0830*/  S2UR UR5, SR_CgaCtaId ;  /* 0x00000000000579c3 */ /* 0x000e620000008800 */
[----:B------:R-:W-:Y:S01]  /*0840*/  UMOV UR4, 0x400 ;  /* 0x0000040000047882 */ /* 0x000fe20000000000 */
[----:B------:R-:W2:Y:S06]  /*0850*/  S2R R7, SR_CTAID.X ;  /* 0x0000000000077919 */ /* 0x000eac0000002500 */
[----:B------:R-:W2:Y:S01]  /*0860*/  LDC.64 R2, c[0x0][0x388] ;  /* 0x0000e200ff027b82 */ /* 0x000ea20000000a00 */
[----:B-1----:R-:W-:-:S09]  /*0870*/  ULEA UR4, UR5, UR4, 0x18 ;  /* 0x0000000405047291 */ /* 0x002fd2000f8ec0ff */
[----:B------:R-:W1:Y:S01]  /*0880*/  LDS R5, [UR4] ;  /* 0x00000004ff057984 */ /* 0x000e620008000800 */
[----:B--2---:R-:W-:-:S05]  /*0890*/  IMAD.WIDE.U32 R2, R7, 0x4, R2 ;  /* 0x0000000407027825 */ /* 0x004fca00078e0002 */
[----:B-1----:R-:W-:Y:S01]  /*08a0*/  STG.E desc[UR6][R2.64], R5 ;  /* 0x0000000502007986 */ /* 0x002fe2000c101906 */
[----:B------:R-:W-:Y:S05]  /*08b0*/  EXIT ;  /* 0x000000000000794d */ /* 0x000fea0003800000 */
        .weak           $__internal_2_$__cuda_sm20_div_u64
        .type           $__internal_2_$__cuda_sm20_div_u64,@function
        .size           $__internal_2_$__cuda_sm20_div_u64,(.L_x_46 - $__internal_2_$__cuda_sm20_div_u64)
$__internal_2_$__cuda_sm20_div_u64:
[----:B------:R-:W-:Y:S02]  /*08c0*/  UMOV UR5, URZ ;  /* 0x000000ff00057c82 */ /* 0x000fe40008000000 */
[----:B------:R-:W0:Y:S08]  /*08d0*/  I2F.U64.RP R3, UR4 ;  /* 0x0000000400037d12 */ /* 0x000e300008309000 */
[----:B0-----:R-:W0:Y:S02]  /*08e0*/  MUFU.RCP R3, R3 ;  /* 0x0000000300037308 */ /* 0x001e240000001000 */
[----:B0-----:R-:W-:-:S06]  /*08f0*/  IADD3 R6, PT, PT, R3, 0x1ffffffe, RZ ;  /* 0x1ffffffe03067810 */ /* 0x001fcc0007ffe0ff */
[----:B------:R-:W0:Y:S02]  /*0900*/  F2I.U64.TRUNC R6, R6 ;  /* 0x0000000600067311 */ /* 0x000e24000020d800 */
[----:B0-----:R-:W-:-:S04]  /*0910*/  IMAD.WIDE.U32 R8, R6, UR4, RZ ;  /* 0x0000000406087c25 */ /* 0x001fc8000f8e00ff */
[----:B------:R-:W-:Y:S01]  /*0920*/  IMAD R9, R7, UR4, R9 ;  /* 0x0000000407097c24 */ /* 0x000fe2000f8e0209 */
[----:B------:R-:W-:-:S05]  /*0930*/  IADD3 R11, P0, PT, RZ, -R8, RZ ;  /* 0x80000008ff0b7210 */ /* 0x000fca0007f1e0ff */
[----:B------:R-:W-:-:S04]  /*0940*/  IMAD.HI.U32 R8, R6, R11, RZ ;  /* 0x0000000b06087227 */ /* 0x000fc800078e00ff */
[----:B------:R-:W-:Y:S02]  /*0950*/  IMAD.X R13, RZ, RZ, ~R9, P0 ;  /* 0x000000ffff0d7224 */ /* 0x000fe400000e0e09 */
[----:B------:R-:W-:Y:S02]  /*0960*/  IMAD.MOV.U32 R9, RZ, RZ, R6 ;  /* 0x000000ffff097224 */ /* 0x000fe400078e0006 */
        /* <DEDUP_REMOVED lines=43> */
[----:B------:R-:W-:Y:S01]  /*0c20*/  IMAD.MOV.U32 R3, RZ, RZ, 0x0 ;  /* 0x00000000ff037424 */ /* 0x000fe200078e00ff */
        /* <DEDUP_REMOVED lines=10> */
[----:B------:R-:W-:Y:S06]  /*0cd0*/  RET.REL.NODEC R2 `(_Z8row_sumsPKfPfm) ;  /* 0xfffffff002c87950 */ /* 0x000fec0003c3ffff */
.L_x_43:
        /* <DEDUP_REMOVED lines=10> */
.L_x_46:


//--------------------- .nv.shared._Z7softmaxPfS_m --------------------------
	.section	.nv.shared._Z7softmaxPfS_m,"aw",@nobits
	.sectionflags	@""
	.align	4
.nv.shared._Z7softmaxPfS_m:
	.zero		5120


//--------------------- .nv.shared.reserved.0     --------------------------
	.section	.nv.shared.reserved.0,"aw",@nobits
	.weak		__nv_reservedSMEM_offset_0_alias
	.size		__nv_reservedSMEM_offset_0_alias, 0, 64
	.other		__nv_reservedSMEM_offset_0_alias,@"STO_CUDA_RESERVED_SHARED STV_DEFAULT"
__nv_reservedSMEM_offset_0_alias:
	.zero		0
	.zero		64


//--------------------- .nv.shared._Z8row_sumsPKfPfm --------------------------
	.section	.nv.shared._Z8row_sumsPKfPfm,"aw",@nobits
	.sectionflags	@""
	.align	4
.nv.shared._Z8row_sumsPKfPfm:
	.zero		5120


//--------------------- .nv.constant0._Z7softmaxPfS_m --------------------------
	.section	.nv.constant0._Z7softmaxPfS_m,"a",@progbits
	.sectionflags	@""
	.align	4
.nv.constant0._Z7softmaxPfS_m:
	.zero		920


//--------------------- .nv.constant0._Z8row_sumsPKfPfm --------------------------
	.section	.nv.constant0._Z8row_sumsPKfPfm,"a",@progbits
	.sectionflags	@""
	.align	4
.nv.constant0._Z8row_sumsPKfPfm:
	.zero		920


//--------------------- SYMBOLS --------------------------

	.type		.nv.reservedSmem.offset0,@object
	.size		.nv.reservedSmem.offset0,0x4
	.type		.nv.reservedSmem.cap,@object
	.size		.nv.reservedSmem.cap,0x4
